//
// Generated by NVIDIA NVVM Compiler
//
// Compiler Build ID: CL-36424714
// Cuda compilation tools, release 13.0, V13.0.88
// Based on NVVM 20.0.0
//

.version 9.0
.target sm_100
.address_size 64

	// .globl	_Z14softmax_kernelPfS_ii
// _ZZ14softmax_kernelPfS_iiE8temp_max has been demoted
// _ZZ14softmax_kernelPfS_iiE9total_sum has been demoted
// _ZZ19tiled_matmul_kernelPfS_S_iiiibE3Mds has been demoted
// _ZZ19tiled_matmul_kernelPfS_S_iiiibE3Nds has been demoted

.visible .entry _Z14softmax_kernelPfS_ii(
	.param .u64 .ptr .align 1 _Z14softmax_kernelPfS_ii_param_0,
	.param .u64 .ptr .align 1 _Z14softmax_kernelPfS_ii_param_1,
	.param .u32 _Z14softmax_kernelPfS_ii_param_2,
	.param .u32 _Z14softmax_kernelPfS_ii_param_3
)
{
	.reg .pred 	%p<13>;
	.reg .b32 	%r<33>;
	.reg .b32 	%f<38>;
	.reg .b64 	%rd<12>;
	// demoted variable
	.shared .align 4 .b8 _ZZ14softmax_kernelPfS_iiE8temp_max[1024];
	// demoted variable
	.shared .align 4 .f32 _ZZ14softmax_kernelPfS_iiE9total_sum;
	ld.param.u64 	%rd3, [_Z14softmax_kernelPfS_ii_param_0];
	ld.param.u64 	%rd4, [_Z14softmax_kernelPfS_ii_param_1];
	ld.param.u32 	%r18, [_Z14softmax_kernelPfS_ii_param_2];
	ld.param.u32 	%r17, [_Z14softmax_kernelPfS_ii_param_3];
	cvta.to.global.u64 	%rd1, %rd3;
	cvta.to.global.u64 	%rd2, %rd4;
	mov.u32 	%r1, %ctaid.x;
	mov.u32 	%r32, %tid.x;
	setp.ge.s32 	%p1, %r1, %r18;
	@%p1 bra 	$L__BB0_17;
	setp.ge.s32 	%p2, %r32, %r17;
	mov.f32 	%f35, 0fFF800000;
	@%p2 bra 	$L__BB0_4;
	mul.lo.s32 	%r3, %r17, %r1;
	mov.f32 	%f35, 0fFF800000;
	mov.u32 	%r4, %ntid.x;
	mov.u32 	%r29, %r32;
$L__BB0_3:
	add.s32 	%r19, %r29, %r3;
	mul.wide.s32 	%rd5, %r19, 4;
	add.s64 	%rd6, %rd1, %rd5;
	ld.global.f32 	%f11, [%rd6];
	setp.gt.f32 	%p3, %f11, %f35;
	selp.f32 	%f35, %f11, %f35, %p3;
	add.s32 	%r29, %r29, %r4;
	setp.lt.s32 	%p4, %r29, %r17;
	@%p4 bra 	$L__BB0_3;
$L__BB0_4:
	shl.b32 	%r20, %r32, 2;
	mov.u32 	%r21, _ZZ14softmax_kernelPfS_iiE8temp_max;
	add.s32 	%r7, %r21, %r20;
	st.shared.f32 	[%r7], %f35;
	bar.sync 	0;
	mov.u32 	%r8, %ntid.x;
	setp.lt.u32 	%p5, %r8, 2;
	@%p5 bra 	$L__BB0_9;
	mov.u32 	%r30, %r8;
$L__BB0_6:
	shr.u32 	%r10, %r30, 1;
	setp.ge.u32 	%p6, %r32, %r10;
	@%p6 bra 	$L__BB0_8;
	ld.shared.f32 	%f12, [%r7];
	shl.b32 	%r22, %r10, 2;
	add.s32 	%r23, %r7, %r22;
	ld.shared.f32 	%f13, [%r23];
	max.f32 	%f14, %f12, %f13;
	st.shared.f32 	[%r7], %f14;
$L__BB0_8:
	bar.sync 	0;
	setp.gt.u32 	%p7, %r30, 3;
	mov.u32 	%r30, %r10;
	@%p7 bra 	$L__BB0_6;
$L__BB0_9:
	setp.ge.s32 	%p8, %r32, %r17;
	ld.shared.f32 	%f4, [_ZZ14softmax_kernelPfS_iiE8temp_max];
	bar.sync 	0;
	mov.f32 	%f37, 0f00000000;
	@%p8 bra 	$L__BB0_12;
	mul.lo.s32 	%r11, %r17, %r1;
	mov.f32 	%f37, 0f00000000;
	mov.u32 	%r31, %r32;
$L__BB0_11:
	add.s32 	%r24, %r31, %r11;
	mul.wide.s32 	%rd7, %r24, 4;
	add.s64 	%rd8, %rd1, %rd7;
	ld.global.f32 	%f17, [%rd8];
	sub.f32 	%f18, %f17, %f4;
	fma.rn.f32 	%f19, %f18, 0f3BBB989D, 0f3F000000;
	cvt.sat.f32.f32 	%f20, %f19;
	mov.f32 	%f21, 0f4B400001;
	mov.f32 	%f22, 0f437C0000;
	fma.rm.f32 	%f23, %f20, %f22, %f21;
	add.f32 	%f24, %f23, 0fCB40007F;
	neg.f32 	%f25, %f24;
	fma.rn.f32 	%f26, %f18, 0f3FB8AA3B, %f25;
	fma.rn.f32 	%f27, %f18, 0f32A57060, %f26;
	mov.b32 	%r25, %f23;
	shl.b32 	%r26, %r25, 23;
	mov.b32 	%f28, %r26;
	ex2.approx.ftz.f32 	%f29, %f27;
	mul.f32 	%f30, %f29, %f28;
	add.f32 	%f37, %f37, %f30;
	add.s64 	%rd9, %rd2, %rd7;
	st.global.f32 	[%rd9], %f30;
	add.s32 	%r31, %r31, %r8;
	setp.lt.s32 	%p9, %r31, %r17;
	@%p9 bra 	$L__BB0_11;
$L__BB0_12:
	setp.ne.s32 	%p10, %r32, 0;
	@%p10 bra 	$L__BB0_14;
	mov.b32 	%r27, 0;
	st.shared.u32 	[_ZZ14softmax_kernelPfS_iiE9total_sum], %r27;
$L__BB0_14:
	setp.ge.s32 	%p11, %r32, %r17;
	bar.sync 	0;
	atom.shared.add.f32 	%f31, [_ZZ14softmax_kernelPfS_iiE9total_sum], %f37;
	bar.sync 	0;
	@%p11 bra 	$L__BB0_17;
	mul.lo.s32 	%r14, %r17, %r1;
	ld.shared.f32 	%f8, [_ZZ14softmax_kernelPfS_iiE9total_sum];
$L__BB0_16:
	add.s32 	%r28, %r32, %r14;
	mul.wide.s32 	%rd10, %r28, 4;
	add.s64 	%rd11, %rd2, %rd10;
	ld.global.f32 	%f32, [%rd11];
	div.rn.f32 	%f33, %f32, %f8;
	st.global.f32 	[%rd11], %f33;
	add.s32 	%r32, %r32, %r8;
	setp.lt.s32 	%p12, %r32, %r17;
	@%p12 bra 	$L__BB0_16;
$L__BB0_17:
	ret;

}
	// .globl	_Z19tiled_matmul_kernelPfS_S_iiiib
.visible .entry _Z19tiled_matmul_kernelPfS_S_iiiib(
	.param .u64 .ptr .align 1 _Z19tiled_matmul_kernelPfS_S_iiiib_param_0,
	.param .u64 .ptr .align 1 _Z19tiled_matmul_kernelPfS_S_iiiib_param_1,
	.param .u64 .ptr .align 1 _Z19tiled_matmul_kernelPfS_S_iiiib_param_2,
	.param .u32 _Z19tiled_matmul_kernelPfS_S_iiiib_param_3,
	.param .u32 _Z19tiled_matmul_kernelPfS_S_iiiib_param_4,
	.param .u32 _Z19tiled_matmul_kernelPfS_S_iiiib_param_5,
	.param .u32 _Z19tiled_matmul_kernelPfS_S_iiiib_param_6,
	.param .u8 _Z19tiled_matmul_kernelPfS_S_iiiib_param_7
)
{
	.reg .pred 	%p<17>;
	.reg .b16 	%rs<2>;
	.reg .b32 	%r<51>;
	.reg .b32 	%f<64>;
	.reg .b64 	%rd<17>;
	// demoted variable
	.shared .align 4 .b8 _ZZ19tiled_matmul_kernelPfS_S_iiiibE3Mds[1024];
	// demoted variable
	.shared .align 4 .b8 _ZZ19tiled_matmul_kernelPfS_S_iiiibE3Nds[1024];
	ld.param.u64 	%rd4, [_Z19tiled_matmul_kernelPfS_S_iiiib_param_0];
	ld.param.u64 	%rd5, [_Z19tiled_matmul_kernelPfS_S_iiiib_param_1];
	ld.param.u64 	%rd6, [_Z19tiled_matmul_kernelPfS_S_iiiib_param_2];
	ld.param.u32 	%r27, [_Z19tiled_matmul_kernelPfS_S_iiiib_param_3];
	ld.param.u32 	%r28, [_Z19tiled_matmul_kernelPfS_S_iiiib_param_4];
	ld.param.u32 	%r29, [_Z19tiled_matmul_kernelPfS_S_iiiib_param_5];
	ld.param.u32 	%r30, [_Z19tiled_matmul_kernelPfS_S_iiiib_param_6];
	ld.param.s8 	%rs1, [_Z19tiled_matmul_kernelPfS_S_iiiib_param_7];
	cvta.to.global.u64 	%rd1, %rd5;
	cvta.to.global.u64 	%rd2, %rd6;
	mov.u32 	%r31, %ctaid.x;
	mov.u32 	%r32, %ctaid.y;
	mov.u32 	%r45, %tid.x;
	mov.u32 	%r47, %tid.y;
	shl.b32 	%r33, %r32, 4;
	add.s32 	%r3, %r33, %r47;
	shl.b32 	%r4, %r31, 4;
	add.s32 	%r5, %r4, %r45;
	setp.lt.s32 	%p1, %r28, 1;
	mov.f32 	%f63, 0f00000000;
	@%p1 bra 	$L__BB1_12;
	add.s32 	%r34, %r28, 15;
	shr.u32 	%r35, %r34, 4;
	shl.b32 	%r36, %r47, 6;
	mov.u32 	%r37, _ZZ19tiled_matmul_kernelPfS_S_iiiibE3Mds;
	add.s32 	%r6, %r37, %r36;
	shl.b32 	%r38, %r45, 2;
	add.s32 	%r7, %r6, %r38;
	mov.u32 	%r39, _ZZ19tiled_matmul_kernelPfS_S_iiiibE3Nds;
	add.s32 	%r9, %r39, %r38;
	add.s32 	%r8, %r9, %r36;
	neg.s32 	%r50, %r35;
	mad.lo.s32 	%r40, %r47, %r29, %r45;
	add.s32 	%r49, %r40, %r4;
	shl.b32 	%r12, %r29, 4;
	mad.lo.s32 	%r48, %r28, %r5, %r47;
	mad.lo.s32 	%r46, %r28, %r3, %r45;
	cvta.to.global.u64 	%rd3, %rd4;
	mov.f32 	%f63, 0f00000000;
$L__BB1_2:
	setp.ge.s32 	%p2, %r3, %r27;
	setp.ge.s32 	%p3, %r45, %r28;
	mov.f32 	%f62, 0f00000000;
	or.pred  	%p4, %p2, %p3;
	@%p4 bra 	$L__BB1_4;
	mul.wide.u32 	%rd7, %r46, 4;
	add.s64 	%rd8, %rd3, %rd7;
	ld.global.f32 	%f62, [%rd8];
$L__BB1_4:
	setp.eq.s16 	%p5, %rs1, 0;
	st.shared.f32 	[%r7], %f62;
	@%p5 bra 	$L__BB1_8;
	setp.ge.s32 	%p6, %r5, %r29;
	setp.ge.s32 	%p7, %r47, %r28;
	or.pred  	%p8, %p6, %p7;
	@%p8 bra 	$L__BB1_7;
	mul.wide.u32 	%rd9, %r48, 4;
	add.s64 	%rd10, %rd1, %rd9;
	ld.global.f32 	%f9, [%rd10];
	st.shared.f32 	[%r8], %f9;
	bra.uni 	$L__BB1_11;
$L__BB1_7:
	mov.b32 	%r41, 0;
	st.shared.u32 	[%r8], %r41;
	bra.uni 	$L__BB1_11;
$L__BB1_8:
	setp.ge.s32 	%p9, %r5, %r29;
	setp.ge.s32 	%p10, %r47, %r28;
	or.pred  	%p11, %p10, %p9;
	@%p11 bra 	$L__BB1_10;
	mul.wide.s32 	%rd11, %r49, 4;
	add.s64 	%rd12, %rd1, %rd11;
	ld.global.f32 	%f10, [%rd12];
	st.shared.f32 	[%r8], %f10;
	bra.uni 	$L__BB1_11;
$L__BB1_10:
	mov.b32 	%r42, 0;
	st.shared.u32 	[%r8], %r42;
$L__BB1_11:
	bar.sync 	0;
	ld.shared.f32 	%f11, [%r6];
	ld.shared.f32 	%f12, [%r9];
	fma.rn.f32 	%f13, %f11, %f12, %f63;
	ld.shared.f32 	%f14, [%r6+4];
	ld.shared.f32 	%f15, [%r9+64];
	fma.rn.f32 	%f16, %f14, %f15, %f13;
	ld.shared.f32 	%f17, [%r6+8];
	ld.shared.f32 	%f18, [%r9+128];
	fma.rn.f32 	%f19, %f17, %f18, %f16;
	ld.shared.f32 	%f20, [%r6+12];
	ld.shared.f32 	%f21, [%r9+192];
	fma.rn.f32 	%f22, %f20, %f21, %f19;
	ld.shared.f32 	%f23, [%r6+16];
	ld.shared.f32 	%f24, [%r9+256];
	fma.rn.f32 	%f25, %f23, %f24, %f22;
	ld.shared.f32 	%f26, [%r6+20];
	ld.shared.f32 	%f27, [%r9+320];
	fma.rn.f32 	%f28, %f26, %f27, %f25;
	ld.shared.f32 	%f29, [%r6+24];
	ld.shared.f32 	%f30, [%r9+384];
	fma.rn.f32 	%f31, %f29, %f30, %f28;
	ld.shared.f32 	%f32, [%r6+28];
	ld.shared.f32 	%f33, [%r9+448];
	fma.rn.f32 	%f34, %f32, %f33, %f31;
	ld.shared.f32 	%f35, [%r6+32];
	ld.shared.f32 	%f36, [%r9+512];
	fma.rn.f32 	%f37, %f35, %f36, %f34;
	ld.shared.f32 	%f38, [%r6+36];
	ld.shared.f32 	%f39, [%r9+576];
	fma.rn.f32 	%f40, %f38, %f39, %f37;
	ld.shared.f32 	%f41, [%r6+40];
	ld.shared.f32 	%f42, [%r9+640];
	fma.rn.f32 	%f43, %f41, %f42, %f40;
	ld.shared.f32 	%f44, [%r6+44];
	ld.shared.f32 	%f45, [%r9+704];
	fma.rn.f32 	%f46, %f44, %f45, %f43;
	ld.shared.f32 	%f47, [%r6+48];
	ld.shared.f32 	%f48, [%r9+768];
	fma.rn.f32 	%f49, %f47, %f48, %f46;
	ld.shared.f32 	%f50, [%r6+52];
	ld.shared.f32 	%f51, [%r9+832];
	fma.rn.f32 	%f52, %f50, %f51, %f49;
	ld.shared.f32 	%f53, [%r6+56];
	ld.shared.f32 	%f54, [%r9+896];
	fma.rn.f32 	%f55, %f53, %f54, %f52;
	ld.shared.f32 	%f56, [%r6+60];
	ld.shared.f32 	%f57, [%r9+960];
	fma.rn.f32 	%f63, %f56, %f57, %f55;
	bar.sync 	0;
	add.s32 	%r50, %r50, 1;
	setp.ne.s32 	%p12, %r50, 0;
	add.s32 	%r49, %r49, %r12;
	add.s32 	%r48, %r48, 16;
	add.s32 	%r47, %r47, 16;
	add.s32 	%r46, %r46, 16;
	add.s32 	%r45, %r45, 16;
	@%p12 bra 	$L__BB1_2;
$L__BB1_12:
	setp.ge.s32 	%p13, %r3, %r27;
	setp.ge.s32 	%p14, %r5, %r29;
	or.pred  	%p15, %p13, %p14;
	@%p15 bra 	$L__BB1_16;
	setp.eq.s16 	%p16, %rs1, 0;
	@%p16 bra 	$L__BB1_15;
	cvt.rn.f32.s32 	%f58, %r30;
	sqrt.rn.f32 	%f59, %f58;
	div.rn.f32 	%f60, %f63, %f59;
	mad.lo.s32 	%r43, %r29, %r3, %r5;
	mul.wide.u32 	%rd13, %r43, 4;
	add.s64 	%rd14, %rd2, %rd13;
	st.global.f32 	[%rd14], %f60;
	bra.uni 	$L__BB1_16;
$L__BB1_15:
	mad.lo.s32 	%r44, %r29, %r3, %r5;
	mul.wide.u32 	%rd15, %r44, 4;
	add.s64 	%rd16, %rd2, %rd15;
	st.global.f32 	[%rd16], %f63;
$L__BB1_16:
	ret;

}


// ===== COMPILED SASS (sm_100) =====

	.target	sm_100

	.elftype	@"ET_EXEC"


//--------------------- .note.nv.tkinfo           --------------------------
	.section	.note.nv.tkinfo,"",@"SHT_NOTE"
	.sectionflags	@"SHF_NOTE_NV_TKINFO"
	.tkinfo
        /*0018*/ 	.word	0x00000002
        /*0030*/ 	.string	""
        /*0030*/ 	.string	"ptxas"
        /*0030*/ 	.string	"Cuda compilation tools, release 13.0, V13.0.88"
        /*0030*/ 	.string	"Build cuda_13.0.r13.0/compiler.36424714_0"
        /*0030*/ 	.string	"-arch sm_100 -m 64 "



//--------------------- .note.nv.cuinfo           --------------------------
	.section	.note.nv.cuinfo,"",@"SHT_NOTE"
	.sectionflags	@"SHF_NOTE_NV_CUINFO"
        /*0018*/ 	.short	0x0002
        /*001a*/ 	.short	0x0064
        /*001c*/ 	.short	0x0082
	.zero		2


//--------------------- .nv.info                  --------------------------
	.section	.nv.info,"",@"SHT_CUDA_INFO"
	.align	4


	//----- nvinfo : EIATTR_REGCOUNT
	.align		4
        /*0000*/ 	.byte	0x04, 0x2f
        /*0002*/ 	.short	(.L_1 - .L_0)
	.align		4
.L_0:
        /*0004*/ 	.word	index@(_Z14softmax_kernelPfS_ii)
        /*0008*/ 	.word	0x00000016


	//----- nvinfo : EIATTR_FRAME_SIZE
	.align		4
.L_1:
        /*000c*/ 	.byte	0x04, 0x11
        /*000e*/ 	.short	(.L_3 - .L_2)
	.align		4
.L_2:
        /*0010*/ 	.word	index@($__internal_2_$__cuda_sm3x_div_rn_noftz_f32_slowpath)
        /*0014*/ 	.word	0x00000000


	//----- nvinfo : EIATTR_FRAME_SIZE
	.align		4
.L_3:
        /*0018*/ 	.byte	0x04, 0x11
        /*001a*/ 	.short	(.L_5 - .L_4)
	.align		4
.L_4:
        /*001c*/ 	.word	index@(_Z14softmax_kernelPfS_ii)
        /*0020*/ 	.word	0x00000000


	//----- nvinfo : EIATTR_REGCOUNT
	.align		4
.L_5:
        /*0024*/ 	.byte	0x04, 0x2f
        /*0026*/ 	.short	(.L_7 - .L_6)
	.align		4
.L_6:
        /*0028*/ 	.word	index@(_Z19tiled_matmul_kernelPfS_S_iiiib)
        /*002c*/ 	.word	0x0000001f


	//----- nvinfo : EIATTR_FRAME_SIZE
	.align		4
.L_7:
        /*0030*/ 	.byte	0x04, 0x11
        /*0032*/ 	.short	(.L_9 - .L_8)
	.align		4
.L_8:
        /*0034*/ 	.word	index@($__internal_1_$__cuda_sm3x_div_rn_noftz_f32_slowpath)
        /*0038*/ 	.word	0x00000000


	//----- nvinfo : EIATTR_FRAME_SIZE
	.align		4
.L_9:
        /*003c*/ 	.byte	0x04, 0x11
        /*003e*/ 	.short	(.L_11 - .L_10)
	.align		4
.L_10:
        /*0040*/ 	.word	index@($__internal_0_$__cuda_sm20_sqrt_rn_f32_slowpath)
        /*0044*/ 	.word	0x00000000


	//----- nvinfo : EIATTR_FRAME_SIZE
	.align		4
.L_11:
        /*0048*/ 	.byte	0x04, 0x11
        /*004a*/ 	.short	(.L_13 - .L_12)
	.align		4
.L_12:
        /*004c*/ 	.word	index@(_Z19tiled_matmul_kernelPfS_S_iiiib)
        /*0050*/ 	.word	0x00000000


	//----- nvinfo : EIATTR_MIN_STACK_SIZE
	.align		4
.L_13:
        /*0054*/ 	.byte	0x04, 0x12
        /*0056*/ 	.short	(.L_15 - .L_14)
	.align		4
.L_14:
        /*0058*/ 	.word	index@(_Z19tiled_matmul_kernelPfS_S_iiiib)
        /*005c*/ 	.word	0x00000000


	//----- nvinfo : EIATTR_MIN_STACK_SIZE
	.align		4
.L_15:
        /*0060*/ 	.byte	0x04, 0x12
        /*0062*/ 	.short	(.L_17 - .L_16)
	.align		4
.L_16:
        /*0064*/ 	.word	index@(_Z14softmax_kernelPfS_ii)
        /*0068*/ 	.word	0x00000000
.L_17:


//--------------------- .nv.compat                --------------------------
	.section	.nv.compat,"",@"SHT_CUDA_COMPAT_INFO"
	.align	4
        /*0000*/ 	.byte	0x02, 0x09, 0x00, 0x00, 0x02, 0x02, 0x01, 0x00, 0x02, 0x05, 0x05, 0x00, 0x03, 0x07, 0x01, 0x01
        /*0010*/ 	.byte	0x02, 0x03, 0x00, 0x00, 0x02, 0x06, 0x01, 0x00, 0x04, 0x0b, 0x08, 0x00, 0x01, 0x00, 0x00, 0x00
        /*0020*/ 	.byte	0x00, 0x00, 0x00, 0x00


//--------------------- .nv.info._Z19tiled_matmul_kernelPfS_S_iiiib --------------------------
	.section	.nv.info._Z19tiled_matmul_kernelPfS_S_iiiib,"",@"SHT_CUDA_INFO"
	.sectionflags	@""
	.align	4


	//----- nvinfo : EIATTR_CUDA_API_VERSION
	.align		4
        /*0000*/ 	.byte	0x04, 0x37
        /*0002*/ 	.short	(.L_19 - .L_18)
.L_18:
        /*0004*/ 	.word	0x00000082


	//----- nvinfo : EIATTR_KPARAM_INFO
	.align		4
.L_19:
        /*0008*/ 	.byte	0x04, 0x17
        /*000a*/ 	.short	(.L_21 - .L_20)
.L_20:
        /*000c*/ 	.word	0x00000000
        /*0010*/ 	.short	0x0007
        /*0012*/ 	.short	0x0028
        /*0014*/ 	.byte	0x00, 0xf0, 0x05, 0x00


	//----- nvinfo : EIATTR_KPARAM_INFO
	.align		4
.L_21:
        /*0018*/ 	.byte	0x04, 0x17
        /*001a*/ 	.short	(.L_23 - .L_22)
.L_22:
        /*001c*/ 	.word	0x00000000
        /*0020*/ 	.short	0x0006
        /*0022*/ 	.short	0x0024
        /*0024*/ 	.byte	0x00, 0xf0, 0x11, 0x00


	//----- nvinfo : EIATTR_KPARAM_INFO
	.align		4
.L_23:
        /*0028*/ 	.byte	0x04, 0x17
        /*002a*/ 	.short	(.L_25 - .L_24)
.L_24:
        /*002c*/ 	.word	0x00000000
        /*0030*/ 	.short	0x0005
        /*0032*/ 	.short	0x0020
        /*0034*/ 	.byte	0x00, 0xf0, 0x11, 0x00


	//----- nvinfo : EIATTR_KPARAM_INFO
	.align		4
.L_25:
        /*0038*/ 	.byte	0x04, 0x17
        /*003a*/ 	.short	(.L_27 - .L_26)
.L_26:
        /*003c*/ 	.word	0x00000000
        /*0040*/ 	.short	0x0004
        /*0042*/ 	.short	0x001c
        /*0044*/ 	.byte	0x00, 0xf0, 0x11, 0x00


	//----- nvinfo : EIATTR_KPARAM_INFO
	.align		4
.L_27:
        /*0048*/ 	.byte	0x04, 0x17
        /*004a*/ 	.short	(.L_29 - .L_28)
.L_28:
        /*004c*/ 	.word	0x00000000
        /*0050*/ 	.short	0x0003
        /*0052*/ 	.short	0x0018
        /*0054*/ 	.byte	0x00, 0xf0, 0x11, 0x00


	//----- nvinfo : EIATTR_KPARAM_INFO
	.align		4
.L_29:
        /*0058*/ 	.byte	0x04, 0x17
        /*005a*/ 	.short	(.L_31 - .L_30)
.L_30:
        /*005c*/ 	.word	0x00000000
        /*0060*/ 	.short	0x0002
        /*0062*/ 	.short	0x0010
        /*0064*/ 	.byte	0x00, 0xf5, 0x21, 0x00


	//----- nvinfo : EIATTR_KPARAM_INFO
	.align		4
.L_31:
        /*0068*/ 	.byte	0x04, 0x17
        /*006a*/ 	.short	(.L_33 - .L_32)
.L_32:
        /*006c*/ 	.word	0x00000000
        /*0070*/ 	.short	0x0001
        /*0072*/ 	.short	0x0008
        /*0074*/ 	.byte	0x00, 0xf5, 0x21, 0x00


	//----- nvinfo : EIATTR_KPARAM_INFO
	.align		4
.L_33:
        /*0078*/ 	.byte	0x04, 0x17
        /*007a*/ 	.short	(.L_35 - .L_34)
.L_34:
        /*007c*/ 	.word	0x00000000
        /*0080*/ 	.short	0x0000
        /*0082*/ 	.short	0x0000
        /*0084*/ 	.byte	0x00, 0xf5, 0x21, 0x00


	//----- nvinfo : EIATTR_SPARSE_MMA_MASK
	.align		4
.L_35:
        /*0088*/ 	.byte	0x03, 0x50
        /*008a*/ 	.short	0x0000


	//----- nvinfo : EIATTR_MAXREG_COUNT
	.align		4
        /*008c*/ 	.byte	0x03, 0x1b
        /*008e*/ 	.short	0x00ff


	//----- nvinfo : EIATTR_NUM_BARRIERS
	.align		4
        /*0090*/ 	.byte	0x02, 0x4c
        /*0092*/ 	.byte	0x01
	.zero		1


	//----- nvinfo : EIATTR_MERCURY_ISA_VERSION
	.align		4
        /*0094*/ 	.byte	0x03, 0x5f
        /*0096*/ 	.short	0x0101


	//----- nvinfo : EIATTR_VRC_CTA_INIT_COUNT
	.align		4
        /*0098*/ 	.byte	0x02, 0x4a
	.zero		1
	.zero		1


	//----- nvinfo : EIATTR_EXIT_INSTR_OFFSETS
	.align		4
        /*009c*/ 	.byte	0x04, 0x1c
        /*009e*/ 	.short	(.L_37 - .L_36)


	//   ....[0]....
.L_36:
        /*00a0*/ 	.word	0x00000740


	//   ....[1]....
        /*00a4*/ 	.word	0x000009a0


	//   ....[2]....
        /*00a8*/ 	.word	0x000009f0


	//----- nvinfo : EIATTR_CRS_STACK_SIZE
	.align		4
.L_37:
        /*00ac*/ 	.byte	0x04, 0x1e
        /*00ae*/ 	.short	(.L_39 - .L_38)
.L_38:
        /*00b0*/ 	.word	0x00000000


	//----- nvinfo : EIATTR_CBANK_PARAM_SIZE
	.align		4
.L_39:
        /*00b4*/ 	.byte	0x03, 0x19
        /*00b6*/ 	.short	0x0029


	//----- nvinfo : EIATTR_PARAM_CBANK
	.align		4
        /*00b8*/ 	.byte	0x04, 0x0a
        /*00ba*/ 	.short	(.L_41 - .L_40)
	.align		4
.L_40:
        /*00bc*/ 	.word	index@(.nv.constant0._Z19tiled_matmul_kernelPfS_S_iiiib)
        /*00c0*/ 	.short	0x0380
        /*00c2*/ 	.short	0x0029


	//----- nvinfo : EIATTR_SW_WAR
	.align		4
.L_41:
        /*00c4*/ 	.byte	0x04, 0x36
        /*00c6*/ 	.short	(.L_43 - .L_42)
.L_42:
        /*00c8*/ 	.word	0x00000008
.L_43:


//--------------------- .nv.info._Z14softmax_kernelPfS_ii --------------------------
	.section	.nv.info._Z14softmax_kernelPfS_ii,"",@"SHT_CUDA_INFO"
	.sectionflags	@""
	.align	4


	//----- nvinfo : EIATTR_CUDA_API_VERSION
	.align		4
        /*0000*/ 	.byte	0x04, 0x37
        /*0002*/ 	.short	(.L_45 - .L_44)
.L_44:
        /*0004*/ 	.word	0x00000082


	//----- nvinfo : EIATTR_KPARAM_INFO
	.align		4
.L_45:
        /*0008*/ 	.byte	0x04, 0x17
        /*000a*/ 	.short	(.L_47 - .L_46)
.L_46:
        /*000c*/ 	.word	0x00000000
        /*0010*/ 	.short	0x0003
        /*0012*/ 	.short	0x0014
        /*0014*/ 	.byte	0x00, 0xf0, 0x11, 0x00


	//----- nvinfo : EIATTR_KPARAM_INFO
	.align		4
.L_47:
        /*0018*/ 	.byte	0x04, 0x17
        /*001a*/ 	.short	(.L_49 - .L_48)
.L_48:
        /*001c*/ 	.word	0x00000000
        /*0020*/ 	.short	0x0002
        /*0022*/ 	.short	0x0010
        /*0024*/ 	.byte	0x00, 0xf0, 0x11, 0x00


	//----- nvinfo : EIATTR_KPARAM_INFO
	.align		4
.L_49:
        /*0028*/ 	.byte	0x04, 0x17
        /*002a*/ 	.short	(.L_51 - .L_50)
.L_50:
        /*002c*/ 	.word	0x00000000
        /*0030*/ 	.short	0x0001
        /*0032*/ 	.short	0x0008
        /*0034*/ 	.byte	0x00, 0xf5, 0x21, 0x00


	//----- nvinfo : EIATTR_KPARAM_INFO
	.align		4
.L_51:
        /*0038*/ 	.byte	0x04, 0x17
        /*003a*/ 	.short	(.L_53 - .L_52)
.L_52:
        /*003c*/ 	.word	0x00000000
        /*0040*/ 	.short	0x0000
        /*0042*/ 	.short	0x0000
        /*0044*/ 	.byte	0x00, 0xf5, 0x21, 0x00


	//----- nvinfo : EIATTR_SPARSE_MMA_MASK
	.align		4
.L_53:
        /*0048*/ 	.byte	0x03, 0x50
        /*004a*/ 	.short	0x0000


	//----- nvinfo : EIATTR_MAXREG_COUNT
	.align		4
        /*004c*/ 	.byte	0x03, 0x1b
        /*004e*/ 	.short	0x00ff


	//----- nvinfo : EIATTR_NUM_BARRIERS
	.align		4
        /*0050*/ 	.byte	0x02, 0x4c
        /*0052*/ 	.byte	0x01
	.zero		1


	//----- nvinfo : EIATTR_MERCURY_ISA_VERSION
	.align		4
        /*0054*/ 	.byte	0x03, 0x5f
        /*0056*/ 	.short	0x0101


	//----- nvinfo : EIATTR_VRC_CTA_INIT_COUNT
	.align		4
        /*0058*/ 	.byte	0x02, 0x4a
	.zero		1
	.zero		1


	//----- nvinfo : EIATTR_EXIT_INSTR_OFFSETS
	.align		4
        /*005c*/ 	.byte	0x04, 0x1c
        /*005e*/ 	.short	(.L_55 - .L_54)


	//   ....[0]....
.L_54:
        /*0060*/ 	.word	0x00000040


	//   ....[1]....
        /*0064*/ 	.word	0x000005f0


	//   ....[2]....
        /*0068*/ 	.word	0x00000780


	//----- nvinfo : EIATTR_CRS_STACK_SIZE
	.align		4
.L_55:
        /*006c*/ 	.byte	0x04, 0x1e
        /*006e*/ 	.short	(.L_57 - .L_56)
.L_56:
        /*0070*/ 	.word	0x00000000


	//----- nvinfo : EIATTR_CBANK_PARAM_SIZE
	.align		4
.L_57:
        /*0074*/ 	.byte	0x03, 0x19
        /*0076*/ 	.short	0x0018


	//----- nvinfo : EIATTR_PARAM_CBANK
	.align		4
        /*0078*/ 	.byte	0x04, 0x0a
        /*007a*/ 	.short	(.L_59 - .L_58)
	.align		4
.L_58:
        /*007c*/ 	.word	index@(.nv.constant0._Z14softmax_kernelPfS_ii)
        /*0080*/ 	.short	0x0380
        /*0082*/ 	.short	0x0018


	//----- nvinfo : EIATTR_SW_WAR
	.align		4
.L_59:
        /*0084*/ 	.byte	0x04, 0x36
        /*0086*/ 	.short	(.L_61 - .L_60)
.L_60:
        /*0088*/ 	.word	0x00000008
.L_61:


//--------------------- .nv.callgraph             --------------------------
	.section	.nv.callgraph,"",@"SHT_CUDA_CALLGRAPH"
	.align	4
	.sectionentsize	8
	.align		4
        /*0000*/ 	.word	0x00000000
	.align		4
        /*0004*/ 	.word	0xffffffff
	.align		4
        /*0008*/ 	.word	0x00000000
	.align		4
        /*000c*/ 	.word	0xfffffffe
	.align		4
        /*0010*/ 	.word	0x00000000
	.align		4
        /*0014*/ 	.word	0xfffffffd
	.align		4
        /*0018*/ 	.word	0x00000000
	.align		4
        /*001c*/ 	.word	0xfffffffc


//--------------------- .text._Z19tiled_matmul_kernelPfS_S_iiiib --------------------------
	.section	.text._Z19tiled_matmul_kernelPfS_S_iiiib,"ax",@progbits
	.align	128
        .global         _Z19tiled_matmul_kernelPfS_S_iiiib
        .type           _Z19tiled_matmul_kernelPfS_S_iiiib,@function
        .size           _Z19tiled_matmul_kernelPfS_S_iiiib,(.L_x_51 - _Z19tiled_matmul_kernelPfS_S_iiiib)
        .other          _Z19tiled_matmul_kernelPfS_S_iiiib,@"STO_CUDA_ENTRY STV_DEFAULT"
_Z19tiled_matmul_kernelPfS_S_iiiib:
.text._Z19tiled_matmul_kernelPfS_S_iiiib:
[----:B------:R-:W-:Y:S01]  /*0000*/  LDC R1, c[0x0][0x37c] ;  /* 0x0000df00ff017b82 */ /* 0x000fe20000000800 */
[----:B------:R-:W0:Y:S01]  /*0010*/  S2R R4, SR_CTAID.Y ;  /* 0x0000000000047919 */ /* 0x000e220000002600 */
[----:B------:R-:W1:Y:S01]  /*0020*/  LDCU UR10, c[0x0][0x39c] ;  /* 0x00007380ff0a77ac */ /* 0x000e620008000800 */
[----:B------:R-:W-:Y:S01]  /*0030*/  IMAD.MOV.U32 R11, RZ, RZ, RZ ;  /* 0x000000ffff0b7224 */ /* 0x000fe200078e00ff */
[----:B------:R-:W0:Y:S01]  /*0040*/  S2R R2, SR_TID.Y ;  /* 0x0000000000027919 */ /* 0x000e220000002200 */
[----:B------:R-:W2:Y:S01]  /*0050*/  LDCU.64 UR8, c[0x0][0x358] ;  /* 0x00006b00ff0877ac */ /* 0x000ea20008000a00 */
[----:B------:R-:W3:Y:S01]  /*0060*/  S2R R7, SR_CTAID.X ;  /* 0x0000000000077919 */ /* 0x000ee20000002500 */
[----:B------:R-:W3:Y:S01]  /*0070*/  S2R R3, SR_TID.X ;  /* 0x0000000000037919 */ /* 0x000ee20000002100 */
[----:B-1----:R-:W-:Y:S01]  /*0080*/  UISETP.GE.AND UP0, UPT, UR10, 0x1, UPT ;  /* 0x000000010a00788c */ /* 0x002fe2000bf06270 */
[----:B0-----:R-:W-:Y:S01]  /*0090*/  IMAD R4, R4, 0x10, R2 ;  /* 0x0000001004047824 */ /* 0x001fe200078e0202 */
[----:B---3--:R-:W-:-:S07]  /*00a0*/  LEA R5, R7, R3, 0x4 ;  /* 0x0000000307057211 */ /* 0x008fce00078e20ff */
[----:B--2---:R-:W-:Y:S05]  /*00b0*/  BRA.U !UP0, `(.L_x_0) ;  /* 0x0000000508907547 */ /* 0x004fea000b800000 */
[----:B------:R-:W0:Y:S01]  /*00c0*/  S2UR UR7, SR_CgaCtaId ;  /* 0x00000000000779c3 */ /* 0x000e220000008800 */
[----:B------:R-:W1:Y:S01]  /*00d0*/  LDCU UR11, c[0x0][0x3a0] ;  /* 0x00007400ff0b77ac */ /* 0x000e620008000800 */
[----:B------:R-:W-:Y:S02]  /*00e0*/  IMAD.MOV.U32 R11, RZ, RZ, RZ ;  /* 0x000000ffff0b7224 */ /* 0x000fe400078e00ff */
[----:B------:R-:W-:Y:S01]  /*00f0*/  IMAD R17, R5, UR10, R2 ;  /* 0x0000000a05117c24 */ /* 0x000fe2000f8e0202 */
[----:B------:R-:W-:Y:S01]  /*0100*/  UMOV UR5, 0x400 ;  /* 0x0000040000057882 */ /* 0x000fe20000000000 */
[----:B------:R-:W-:Y:S02]  /*0110*/  UIADD3 UR4, UPT, UPT, UR10, 0xf, URZ ;  /* 0x0000000f0a047890 */ /* 0x000fe4000fffe0ff */
[----:B------:R-:W-:Y:S01]  /*0120*/  IMAD R18, R4, UR10, R3 ;  /* 0x0000000a04127c24 */ /* 0x000fe2000f8e0203 */
[----:B------:R-:W2:Y:S01]  /*0130*/  LDC R0, c[0x0][0x3a0] ;  /* 0x0000e800ff007b82 */ /* 0x000ea20000000800 */
[----:B------:R-:W-:-:S02]  /*0140*/  UIADD3 UR6, UPT, UPT, UR5, 0x400, URZ ;  /* 0x0000040005067890 */ /* 0x000fc4000fffe0ff */
[----:B------:R-:W-:Y:S01]  /*0150*/  USHF.R.U32.HI UR4, URZ, 0x4, UR4 ;  /* 0x00000004ff047899 */ /* 0x000fe20008011604 */
[----:B------:R-:W3:Y:S04]  /*0160*/  LDCU UR15, c[0x0][0x3a0] ;  /* 0x00007400ff0f77ac */ /* 0x000ee80008000800 */
[----:B------:R-:W4:Y:S01]  /*0170*/  LDC.64 R24, c[0x0][0x388] ;  /* 0x0000e200ff187b82 */ /* 0x000f220000000a00 */
[----:B------:R-:W2:Y:S01]  /*0180*/  LDCU.U8 UR14, c[0x0][0x3a8] ;  /* 0x00007500ff0e77ac */ /* 0x000ea20008000000 */
[----:B-1----:R-:W-:Y:S01]  /*0190*/  IMAD R6, R2, UR11, R3 ;  /* 0x0000000b02067c24 */ /* 0x002fe2000f8e0203 */
[----:B------:R-:W1:Y:S03]  /*01a0*/  LDCU.64 UR12, c[0x0][0x398] ;  /* 0x00007300ff0c77ac */ /* 0x000e660008000a00 */
[----:B------:R-:W-:Y:S01]  /*01b0*/  IMAD R6, R7, 0x10, R6 ;  /* 0x0000001007067824 */ /* 0x000fe200078e0206 */
[----:B0-----:R-:W-:-:S02]  /*01c0*/  ULEA UR6, UR7, UR6, 0x18 ;  /* 0x0000000607067291 */ /* 0x001fc4000f8ec0ff */
[----:B------:R-:W-:Y:S02]  /*01d0*/  ULEA UR5, UR7, UR5, 0x18 ;  /* 0x0000000507057291 */ /* 0x000fe4000f8ec0ff */
[----:B------:R-:W-:Y:S02]  /*01e0*/  UIADD3 UR4, UPT, UPT, -UR4, URZ, URZ ;  /* 0x000000ff04047290 */ /* 0x000fe4000fffe1ff */
[----:B------:R-:W-:Y:S02]  /*01f0*/  LEA R7, R3, UR6, 0x2 ;  /* 0x0000000603077c11 */ /* 0x000fe4000f8e10ff */
[----:B------:R-:W-:-:S03]  /*0200*/  LEA R16, R2, UR5, 0x6 ;  /* 0x0000000502107c11 */ /* 0x000fc6000f8e30ff */
[----:B------:R-:W-:Y:S01]  /*0210*/  IMAD R20, R2, 0x40, R7 ;  /* 0x0000004002147824 */ /* 0x000fe200078e0207 */
[----:B---3--:R-:W-:-:S07]  /*0220*/  LEA R19, R3, R16, 0x2 ;  /* 0x0000001003137211 */ /* 0x008fce00078e10ff */
.L_x_6:
[----:B-1----:R-:W-:Y:S01]  /*0230*/  ISETP.GE.AND P0, PT, R3, UR13, PT ;  /* 0x0000000d03007c0c */ /* 0x002fe2000bf06270 */
[----:B------:R-:W-:-:S03]  /*0240*/  IMAD.MOV.U32 R10, RZ, RZ, RZ ;  /* 0x000000ffff0a7224 */ /* 0x000fc600078e00ff */
[----:B------:R-:W-:-:S13]  /*0250*/  ISETP.GE.OR P0, PT, R4, UR12, P0 ;  /* 0x0000000c04007c0c */ /* 0x000fda0008706670 */
[----:B------:R-:W0:Y:S02]  /*0260*/  @!P0 LDC.64 R8, c[0x0][0x380] ;  /* 0x0000e000ff088b82 */ /* 0x000e240000000a00 */
[----:B0-----:R-:W-:-:S05]  /*0270*/  @!P0 IMAD.WIDE.U32 R8, R18, 0x4, R8 ;  /* 0x0000000412088825 */ /* 0x001fca00078e0008 */
[----:B---3--:R-:W3:Y:S01]  /*0280*/  @!P0 LDG.E R10, desc[UR8][R8.64] ;  /* 0x00000008080a8981 */ /* 0x008ee2000c1e1900 */
[----:B--2---:R-:W-:Y:S01]  /*0290*/  UPRMT UR5, UR14, 0x8880, URZ ;  /* 0x000088800e057896 */ /* 0x004fe200080000ff */
[----:B------:R-:W-:Y:S03]  /*02a0*/  BSSY.RECONVERGENT B0, `(.L_x_1) ;  /* 0x0000017000007945 */ /* 0x000fe60003800200 */
[----:B------:R-:W-:Y:S01]  /*02b0*/  UISETP.NE.AND UP0, UPT, UR5, URZ, UPT ;  /* 0x000000ff0500728c */ /* 0x000fe2000bf05270 */
[----:B---3--:R0:W-:Y:S08]  /*02c0*/  STS [R19], R10 ;  /* 0x0000000a13007388 */ /* 0x0081f00000000800 */
[----:B------:R-:W-:Y:S05]  /*02d0*/  BRA.U !UP0, `(.L_x_2) ;  /* 0x0000000108287547 */ /* 0x000fea000b800000 */
[----:B------:R-:W-:Y:S02]  /*02e0*/  ISETP.GE.AND P0, PT, R2, UR13, PT ;  /* 0x0000000d02007c0c */ /* 0x000fe4000bf06270 */
[----:B------:R-:W-:-:S04]  /*02f0*/  MOV R22, UR15 ;  /* 0x0000000f00167c02 */ /* 0x000fc80008000f00 */
[----:B------:R-:W-:-:S13]  /*0300*/  ISETP.GE.OR P0, PT, R5, R22, P0 ;  /* 0x000000160500720c */ /* 0x000fda0000706670 */
[----:B------:R-:W-:Y:S05]  /*0310*/  @P0 BRA `(.L_x_3) ;  /* 0x0000000000100947 */ /* 0x000fea0003800000 */
[----:B----4-:R-:W-:-:S06]  /*0320*/  IMAD.WIDE.U32 R8, R17, 0x4, R24 ;  /* 0x0000000411087825 */ /* 0x010fcc00078e0018 */
[----:B------:R-:W2:Y:S04]  /*0330*/  LDG.E R9, desc[UR8][R8.64] ;  /* 0x0000000808097981 */ /* 0x000ea8000c1e1900 */
[----:B--2---:R1:W-:Y:S01]  /*0340*/  STS [R20], R9 ;  /* 0x0000000914007388 */ /* 0x0043e20000000800 */
[----:B------:R-:W-:Y:S05]  /*0350*/  BRA `(.L_x_4) ;  /* 0x00000000002c7947 */ /* 0x000fea0003800000 */
.L_x_3:
[----:B------:R2:W-:Y:S01]  /*0360*/  STS [R20], RZ ;  /* 0x000000ff14007388 */ /* 0x0005e20000000800 */
[----:B------:R-:W-:Y:S05]  /*0370*/  BRA `(.L_x_4) ;  /* 0x0000000000247947 */ /* 0x000fea0003800000 */
.L_x_2:
[----:B------:R-:W-:-:S05]  /*0380*/  IMAD.MOV.U32 R22, RZ, RZ, R0 ;  /* 0x000000ffff167224 */ /* 0x000fca00078e0000 */
[----:B------:R-:W-:-:S04]  /*0390*/  ISETP.GE.AND P0, PT, R5, R22, PT ;  /* 0x000000160500720c */ /* 0x000fc80003f06270 */
[----:B------:R-:W-:-:S13]  /*03a0*/  ISETP.GE.OR P0, PT, R2, UR13, P0 ;  /* 0x0000000d02007c0c */ /* 0x000fda0008706670 */
[----:B------:R-:W-:Y:S05]  /*03b0*/  @P0 BRA `(.L_x_5) ;  /* 0x0000000000100947 */ /* 0x000fea0003800000 */
[----:B----4-:R-:W-:-:S06]  /*03c0*/  IMAD.WIDE R8, R6, 0x4, R24 ;  /* 0x0000000406087825 */ /* 0x010fcc00078e0218 */
[----:B------:R-:W2:Y:S04]  /*03d0*/  LDG.E R9, desc[UR8][R8.64] ;  /* 0x0000000808097981 */ /* 0x000ea8000c1e1900 */
[----:B--2---:R1:W-:Y:S01]  /*03e0*/  STS [R20], R9 ;  /* 0x0000000914007388 */ /* 0x0043e20000000800 */
[----:B------:R-:W-:Y:S05]  /*03f0*/  BRA `(.L_x_4) ;  /* 0x0000000000047947 */ /* 0x000fea0003800000 */
.L_x_5:
[----:B------:R3:W-:Y:S02]  /*0400*/  STS [R20], RZ ;  /* 0x000000ff14007388 */ /* 0x0007e40000000800 */
.L_x_4:
[----:B------:R-:W-:Y:S05]  /*0410*/  BSYNC.RECONVERGENT B0 ;  /* 0x0000000000007941 */ /* 0x000fea0003800200 */
.L_x_1:
[----:B------:R-:W-:Y:S01]  /*0420*/  BAR.SYNC.DEFER_BLOCKING 0x0 ;  /* 0x0000000000007b1d */ /* 0x000fe20000010000 */
[----:B------:R-:W-:Y:S01]  /*0430*/  UIADD3 UR4, UPT, UPT, UR4, 0x1, URZ ;  /* 0x0000000104047890 */ /* 0x000fe2000fffe0ff */
[----:B------:R-:W-:Y:S01]  /*0440*/  IMAD R6, R22, 0x10, R6 ;  /* 0x0000001016067824 */ /* 0x000fe200078e0206 */
[----:B------:R-:W-:Y:S01]  /*0450*/  IADD3 R17, PT, PT, R17, 0x10, RZ ;  /* 0x0000001011117810 */ /* 0x000fe20007ffe0ff */
[----:B------:R-:W-:Y:S01]  /*0460*/  VIADD R2, R2, 0x10 ;  /* 0x0000001002027836 */ /* 0x000fe20000000000 */
[----:B------:R-:W-:Y:S01]  /*0470*/  UISETP.NE.AND UP0, UPT, UR4, URZ, UPT ;  /* 0x000000ff0400728c */ /* 0x000fe2000bf05270 */
[----:B------:R-:W-:Y:S01]  /*0480*/  VIADD R18, R18, 0x10 ;  /* 0x0000001012127836 */ /* 0x000fe20000000000 */
[----:B------:R-:W-:Y:S01]  /*0490*/  IADD3 R3, PT, PT, R3, 0x10, RZ ;  /* 0x0000001003037810 */ /* 0x000fe20007ffe0ff */
[----:B------:R-:W-:Y:S04]  /*04a0*/  LDS R8, [R7] ;  /* 0x0000000007087984 */ /* 0x000fe80000000800 */
[----:B------:R-:W5:Y:S04]  /*04b0*/  LDS.128 R12, [R16] ;  /* 0x00000000100c7984 */ /* 0x000f680000000c00 */
[----:B-1----:R-:W1:Y:S04]  /*04c0*/  LDS R9, [R7+0x40] ;  /* 0x0000400007097984 */ /* 0x002e680000000800 */
[----:B------:R-:W2:Y:S04]  /*04d0*/  LDS R21, [R7+0x80] ;  /* 0x0000800007157984 */ /* 0x000ea80000000800 */
[----:B------:R-:W-:Y:S04]  /*04e0*/  LDS R23, [R7+0x100] ;  /* 0x0001000007177984 */ /* 0x000fe80000000800 */
[----:B------:R-:W-:Y:S01]  /*04f0*/  LDS R26, [R7+0x140] ;  /* 0x00014000071a7984 */ /* 0x000fe20000000800 */
[----:B-----5:R-:W-:-:S03]  /*0500*/  FFMA R8, R12, R8, R11 ;  /* 0x000000080c087223 */ /* 0x020fc6000000000b */
[----:B------:R-:W5:Y:S01]  /*0510*/  LDS R12, [R7+0xc0] ;  /* 0x0000c000070c7984 */ /* 0x000f620000000800 */
[----:B-1----:R-:W-:-:S03]  /*0520*/  FFMA R28, R9, R13, R8 ;  /* 0x0000000d091c7223 */ /* 0x002fc60000000008 */
[----:B0-----:R-:W0:Y:S01]  /*0530*/  LDS.128 R8, [R16+0x10] ;  /* 0x0000100010087984 */ /* 0x001e220000000c00 */
[----:B--2---:R-:W-:-:S03]  /*0540*/  FFMA R13, R21, R14, R28 ;  /* 0x0000000e150d7223 */ /* 0x004fc6000000001c */
[----:B------:R-:W1:Y:S01]  /*0550*/  LDS R21, [R7+0x180] ;  /* 0x0001800007157984 */ /* 0x000e620000000800 */
[----:B-----5:R-:W-:-:S04]  /*0560*/  FFMA R13, R12, R15, R13 ;  /* 0x0000000f0c0d7223 */ /* 0x020fc8000000000d */
[----:B0-----:R-:W-:Y:S02]  /*0570*/  FFMA R13, R8, R23, R13 ;  /* 0x00000017080d7223 */ /* 0x001fe4000000000d */
[----:B------:R-:W0:Y:S02]  /*0580*/  LDS R8, [R7+0x1c0] ;  /* 0x0001c00007087984 */ /* 0x000e240000000800 */
[----:B------:R-:W-:Y:S02]  /*0590*/  FFMA R28, R26, R9, R13 ;  /* 0x000000091a1c7223 */ /* 0x000fe4000000000d */
[----:B------:R-:W-:Y:S02]  /*05a0*/  LDS R23, [R7+0x200] ;  /* 0x0002000007177984 */ /* 0x000fe40000000800 */
[----:B-1----:R-:W-:Y:S02]  /*05b0*/  FFMA R9, R21, R10, R28 ;  /* 0x0000000a15097223 */ /* 0x002fe4000000001c */
[----:B------:R-:W1:Y:S04]  /*05c0*/  LDS.128 R12, [R16+0x20] ;  /* 0x00002000100c7984 */ /* 0x000e680000000c00 */
[----:B------:R-:W2:Y:S04]  /*05d0*/  LDS R26, [R7+0x240] ;  /* 0x00024000071a7984 */ /* 0x000ea80000000800 */
[----:B------:R-:W5:Y:S01]  /*05e0*/  LDS R21, [R7+0x280] ;  /* 0x0002800007157984 */ /* 0x000f620000000800 */
[----:B0-----:R-:W-:-:S04]  /*05f0*/  FFMA R9, R8, R11, R9 ;  /* 0x0000000b08097223 */ /* 0x001fc80000000009 */
[----:B-1----:R-:W-:Y:S02]  /*0600*/  FFMA R9, R12, R23, R9 ;  /* 0x000000170c097223 */ /* 0x002fe40000000009 */
[----:B------:R-:W0:Y:S02]  /*0610*/  LDS R12, [R7+0x2c0] ;  /* 0x0002c000070c7984 */ /* 0x000e240000000800 */
[----:B--2---:R-:W-:Y:S02]  /*0620*/  FFMA R26, R26, R13, R9 ;  /* 0x0000000d1a1a7223 */ /* 0x004fe40000000009 */
[----:B------:R-:W-:Y:S02]  /*0630*/  LDS R13, [R7+0x300] ;  /* 0x00030000070d7984 */ /* 0x000fe40000000800 */
[----:B-----5:R-:W-:Y:S02]  /*0640*/  FFMA R21, R21, R14, R26 ;  /* 0x0000000e15157223 */ /* 0x020fe4000000001a */
[----:B------:R-:W1:Y:S04]  /*0650*/  LDS.128 R8, [R16+0x30] ;  /* 0x0000300010087984 */ /* 0x000e680000000c00 */
[----:B------:R-:W2:Y:S04]  /*0660*/  LDS R23, [R7+0x340] ;  /* 0x0003400007177984 */ /* 0x000ea80000000800 */
[----:B------:R-:W5:Y:S04]  /*0670*/  LDS R26, [R7+0x380] ;  /* 0x00038000071a7984 */ /* 0x000f680000000800 */
[----:B------:R-:W4:Y:S01]  /*0680*/  LDS R14, [R7+0x3c0] ;  /* 0x0003c000070e7984 */ /* 0x000f220000000800 */
[----:B0-----:R-:W-:-:S04]  /*0690*/  FFMA R15, R12, R15, R21 ;  /* 0x0000000f0c0f7223 */ /* 0x001fc80000000015 */
[----:B-1----:R-:W-:-:S04]  /*06a0*/  FFMA R8, R8, R13, R15 ;  /* 0x0000000d08087223 */ /* 0x002fc8000000000f */
[----:B--2---:R-:W-:-:S04]  /*06b0*/  FFMA R9, R23, R9, R8 ;  /* 0x0000000917097223 */ /* 0x004fc80000000008 */
[----:B-----5:R-:W-:-:S04]  /*06c0*/  FFMA R9, R26, R10, R9 ;  /* 0x0000000a1a097223 */ /* 0x020fc80000000009 */
[----:B----4-:R-:W-:Y:S01]  /*06d0*/  FFMA R11, R14, R11, R9 ;  /* 0x0000000b0e0b7223 */ /* 0x010fe20000000009 */
[----:B------:R-:W-:Y:S06]  /*06e0*/  BAR.SYNC.DEFER_BLOCKING 0x0 ;  /* 0x0000000000007b1d */ /* 0x000fec0000010000 */
[----:B------:R-:W-:Y:S05]  /*06f0*/  BRA.U UP0, `(.L_x_6) ;  /* 0xfffffff900cc7547 */ /* 0x000fea000b83ffff */
.L_x_0:
[----:B------:R-:W0:Y:S01]  /*0700*/  LDCU UR5, c[0x0][0x3a0] ;  /* 0x00007400ff0577ac */ /* 0x000e220008000800 */
[----:B------:R-:W1:Y:S01]  /*0710*/  LDCU UR6, c[0x0][0x398] ;  /* 0x00007300ff0677ac */ /* 0x000e620008000800 */
[----:B0-----:R-:W-:-:S04]  /*0720*/  ISETP.GE.AND P0, PT, R5, UR5, PT ;  /* 0x0000000505007c0c */ /* 0x001fc8000bf06270 */
[----:B-1----:R-:W-:-:S13]  /*0730*/  ISETP.GE.OR P0, PT, R4, UR6, P0 ;  /* 0x0000000604007c0c */ /* 0x002fda0008706670 */
[----:B------:R-:W-:Y:S05]  /*0740*/  @P0 EXIT ;  /* 0x000000000000094d */ /* 0x000fea0003800000 */
[----:B------:R-:W0:Y:S02]  /*0750*/  LDCU.U8 UR4, c[0x0][0x3a8] ;  /* 0x00007500ff0477ac */ /* 0x000e240008000000 */
[----:B0-----:R-:W-:-:S04]  /*0760*/  UPRMT UR4, UR4, 0x8880, URZ ;  /* 0x0000888004047896 */ /* 0x001fc800080000ff */
[----:B------:R-:W-:-:S09]  /*0770*/  UISETP.NE.AND UP0, UPT, UR4, URZ, UPT ;  /* 0x000000ff0400728c */ /* 0x000fd2000bf05270 */
[----:B------:R-:W-:Y:S05]  /*0780*/  BRA.U !UP0, `(.L_x_7) ;  /* 0x0000000108887547 */ /* 0x000fea000b800000 */
[----:B------:R-:W0:Y:S02]  /*0790*/  LDCU UR4, c[0x0][0x3a4] ;  /* 0x00007480ff0477ac */ /* 0x000e240008000800 */
[----:B0-----:R-:W-:-:S04]  /*07a0*/  I2FP.F32.S32 R0, UR4 ;  /* 0x0000000400007c45 */ /* 0x001fc80008201400 */
[----:B------:R0:W1:Y:S01]  /*07b0*/  MUFU.RSQ R3, R0 ;  /* 0x0000000000037308 */ /* 0x0000620000001400 */
[----:B------:R-:W-:-:S05]  /*07c0*/  VIADD R2, R0, 0xf3000000 ;  /* 0xf300000000027836 */ /* 0x000fca0000000000 */
[----:B------:R-:W-:-:S13]  /*07d0*/  ISETP.GT.U32.AND P0, PT, R2, 0x727fffff, PT ;  /* 0x727fffff0200780c */ /* 0x000fda0003f04070 */
[----:B01----:R-:W-:Y:S05]  /*07e0*/  @!P0 BRA `(.L_x_8) ;  /* 0x0000000000108947 */ /* 0x003fea0003800000 */
[----:B------:R-:W-:-:S07]  /*07f0*/  MOV R6, 0x810 ;  /* 0x0000081000067802 */ /* 0x000fce0000000f00 */
[----:B---3--:R-:W-:Y:S05]  /*0800*/  CALL.REL.NOINC `($__internal_0_$__cuda_sm20_sqrt_rn_f32_slowpath) ;  /* 0x00000000007c7944 */ /* 0x008fea0003c00000 */
[----:B------:R-:W-:Y:S01]  /*0810*/  MOV R2, R0 ;  /* 0x0000000000027202 */ /* 0x000fe20000000f00 */
[----:B------:R-:W-:Y:S06]  /*0820*/  BRA `(.L_x_9) ;  /* 0x0000000000107947 */ /* 0x000fec0003800000 */
.L_x_8:
[----:B------:R-:W-:Y:S01]  /*0830*/  FMUL.FTZ R7, R0, R3 ;  /* 0x0000000300077220 */ /* 0x000fe20000410000 */
[----:B------:R-:W-:-:S03]  /*0840*/  FMUL.FTZ R2, R3, 0.5 ;  /* 0x3f00000003027820 */ /* 0x000fc60000410000 */
[----:B------:R-:W-:-:S04]  /*0850*/  FFMA R0, -R7, R7, R0 ;  /* 0x0000000707007223 */ /* 0x000fc80000000100 */
[----:B------:R-:W-:-:S07]  /*0860*/  FFMA R2, R0, R2, R7 ;  /* 0x0000000200027223 */ /* 0x000fce0000000007 */
.L_x_9:
[----:B------:R-:W0:Y:S01]  /*0870*/  MUFU.RCP R3, R2 ;  /* 0x0000000200037308 */ /* 0x000e220000001000 */
[----:B------:R-:W-:Y:S07]  /*0880*/  BSSY.RECONVERGENT B0, `(.L_x_10) ;  /* 0x000000c000007945 */ /* 0x000fee0003800200 */
[----:B------:R-:W1:Y:S01]  /*0890*/  FCHK P0, R11, R2 ;  /* 0x000000020b007302 */ /* 0x000e620000000000 */
[----:B0-----:R-:W-:-:S04]  /*08a0*/  FFMA R0, R3, -R2, 1 ;  /* 0x3f80000003007423 */ /* 0x001fc80000000802 */
[----:B------:R-:W-:-:S04]  /*08b0*/  FFMA R0, R3, R0, R3 ;  /* 0x0000000003007223 */ /* 0x000fc80000000003 */
[----:B------:R-:W-:-:S04]  /*08c0*/  FFMA R6, R0, R11, RZ ;  /* 0x0000000b00067223 */ /* 0x000fc800000000ff */
[----:B------:R-:W-:-:S04]  /*08d0*/  FFMA R3, R6, -R2, R11 ;  /* 0x8000000206037223 */ /* 0x000fc8000000000b */
[----:B------:R-:W-:Y:S01]  /*08e0*/  FFMA R7, R0, R3, R6 ;  /* 0x0000000300077223 */ /* 0x000fe20000000006 */
[----:B-1----:R-:W-:Y:S06]  /*08f0*/  @!P0 BRA `(.L_x_11) ;  /* 0x0000000000108947 */ /* 0x002fec0003800000 */
[----:B------:R-:W-:Y:S01]  /*0900*/  IMAD.MOV.U32 R0, RZ, RZ, R2 ;  /* 0x000000ffff007224 */ /* 0x000fe200078e0002 */
[----:B------:R-:W-:-:S07]  /*0910*/  MOV R2, 0x930 ;  /* 0x0000093000027802 */ /* 0x000fce0000000f00 */
[----:B---3--:R-:W-:Y:S05]  /*0920*/  CALL.REL.NOINC `($__internal_1_$__cuda_sm3x_div_rn_noftz_f32_slowpath) ;  /* 0x0000000000947944 */ /* 0x008fea0003c00000 */
[----:B------:R-:W-:-:S07]  /*0930*/  MOV R7, R0 ;  /* 0x0000000000077202 */ /* 0x000fce0000000f00 */
.L_x_11:
[----:B------:R-:W-:Y:S05]  /*0940*/  BSYNC.RECONVERGENT B0 ;  /* 0x0000000000007941 */ /* 0x000fea0003800200 */
.L_x_10:
[----:B------:R-:W0:Y:S01]  /*0950*/  LDC.64 R2, c[0x0][0x390] ;  /* 0x0000e400ff027b82 */ /* 0x000e220000000a00 */
[----:B------:R-:W1:Y:S02]  /*0960*/  LDCU UR4, c[0x0][0x3a0] ;  /* 0x00007400ff0477ac */ /* 0x000e640008000800 */
[----:B-1----:R-:W-:-:S04]  /*0970*/  IMAD R5, R4, UR4, R5 ;  /* 0x0000000404057c24 */ /* 0x002fc8000f8e0205 */
[----:B0-----:R-:W-:-:S05]  /*0980*/  IMAD.WIDE.U32 R2, R5, 0x4, R2 ;  /* 0x0000000405027825 */ /* 0x001fca00078e0002 */
[----:B------:R-:W-:Y:S01]  /*0990*/  STG.E desc[UR8][R2.64], R7 ;  /* 0x0000000702007986 */ /* 0x000fe2000c101908 */
[----:B------:R-:W-:Y:S05]  /*09a0*/  EXIT ;  /* 0x000000000000794d */ /* 0x000fea0003800000 */
.L_x_7:
[----:B------:R-:W0:Y:S01]  /*09b0*/  LDC.64 R2, c[0x0][0x390] ;  /* 0x0000e400ff027b82 */ /* 0x000e220000000a00 */
[----:B------:R-:W-:-:S04]  /*09c0*/  IMAD R5, R4, UR5, R5 ;  /* 0x0000000504057c24 */ /* 0x000fc8000f8e0205 */
[----:B0-----:R-:W-:-:S05]  /*09d0*/  IMAD.WIDE.U32 R2, R5, 0x4, R2 ;  /* 0x0000000405027825 */ /* 0x001fca00078e0002 */
[----:B------:R-:W-:Y:S01]  /*09e0*/  STG.E desc[UR8][R2.64], R11 ;  /* 0x0000000b02007986 */ /* 0x000fe2000c101908 */
[----:B------:R-:W-:Y:S05]  /*09f0*/  EXIT ;  /* 0x000000000000794d */ /* 0x000fea0003800000 */
        .weak           $__internal_0_$__cuda_sm20_sqrt_rn_f32_slowpath
        .type           $__internal_0_$__cuda_sm20_sqrt_rn_f32_slowpath,@function
        .size           $__internal_0_$__cuda_sm20_sqrt_rn_f32_slowpath,($__internal_1_$__cuda_sm3x_div_rn_noftz_f32_slowpath - $__internal_0_$__cuda_sm20_sqrt_rn_f32_slowpath)
$__internal_0_$__cuda_sm20_sqrt_rn_f32_slowpath:
[----:B------:R-:W-:-:S13]  /*0a00*/  LOP3.LUT P0, RZ, R0, 0x7fffffff, RZ, 0xc0, !PT ;  /* 0x7fffffff00ff7812 */ /* 0x000fda000780c0ff */
[----:B------:R-:W-:Y:S01]  /*0a10*/  @!P0 IMAD.MOV.U32 R2, RZ, RZ, R0 ;  /* 0x000000ffff028224 */ /* 0x000fe200078e0000 */
[----:B------:R-:W-:Y:S06]  /*0a20*/  @!P0 BRA `(.L_x_12) ;  /* 0x0000000000448947 */ /* 0x000fec0003800000 */
[----:B------:R-:W-:-:S13]  /*0a30*/  FSETP.GEU.FTZ.AND P0, PT, R0, RZ, PT ;  /* 0x000000ff0000720b */ /* 0x000fda0003f1e000 */
[----:B------:R-:W-:Y:S01]  /*0a40*/  @!P0 MOV R2, 0x7fffffff ;  /* 0x7fffffff00028802 */ /* 0x000fe20000000f00 */
[----:B------:R-:W-:Y:S06]  /*0a50*/  @!P0 BRA `(.L_x_12) ;  /* 0x0000000000388947 */ /* 0x000fec0003800000 */
[----:B------:R-:W-:-:S13]  /*0a60*/  FSETP.GTU.FTZ.AND P0, PT, |R0|, +INF , PT ;  /* 0x7f8000000000780b */ /* 0x000fda0003f1c200 */
[----:B------:R-:W-:Y:S01]  /*0a70*/  @P0 FADD.FTZ R2, R0, 1 ;  /* 0x3f80000000020421 */ /* 0x000fe20000010000 */
[----:B------:R-:W-:Y:S06]  /*0a80*/  @P0 BRA `(.L_x_12) ;  /* 0x00000000002c0947 */ /* 0x000fec0003800000 */
[----:B------:R-:W-:-:S13]  /*0a90*/  FSETP.NEU.FTZ.AND P0, PT, |R0|, +INF , PT ;  /* 0x7f8000000000780b */ /* 0x000fda0003f1d200 */
[----:B------:R-:W-:Y:S01]  /*0aa0*/  @!P0 IMAD.MOV.U32 R2, RZ, RZ, R0 ;  /* 0x000000ffff028224 */ /* 0x000fe200078e0000 */
[----:B------:R-:W-:Y:S06]  /*0ab0*/  @!P0 BRA `(.L_x_12) ;  /* 0x0000000000208947 */ /* 0x000fec0003800000 */
[----:B------:R-:W-:-:S04]  /*0ac0*/  FFMA R0, R0, 1.84467440737095516160e+19, RZ ;  /* 0x5f80000000007823 */ /* 0x000fc800000000ff */
[----:B------:R-:W0:Y:S02]  /*0ad0*/  MUFU.RSQ R3, R0 ;  /* 0x0000000000037308 */ /* 0x000e240000001400 */
[----:B0-----:R-:W-:Y:S01]  /*0ae0*/  FMUL.FTZ R7, R0, R3 ;  /* 0x0000000300077220 */ /* 0x001fe20000410000 */
[----:B------:R-:W-:-:S03]  /*0af0*/  FMUL.FTZ R3, R3, 0.5 ;  /* 0x3f00000003037820 */ /* 0x000fc60000410000 */
[----:B------:R-:W-:-:S04]  /*0b00*/  FADD.FTZ R2, -R7, -RZ ;  /* 0x800000ff07027221 */ /* 0x000fc80000010100 */
[----:B------:R-:W-:-:S04]  /*0b10*/  FFMA R2, R7, R2, R0 ;  /* 0x0000000207027223 */ /* 0x000fc80000000000 */
[----:B------:R-:W-:-:S04]  /*0b20*/  FFMA R2, R2, R3, R7 ;  /* 0x0000000302027223 */ /* 0x000fc80000000007 */
[----:B------:R-:W-:-:S07]  /*0b30*/  FMUL.FTZ R2, R2, 2.3283064365386962891e-10 ;  /* 0x2f80000002027820 */ /* 0x000fce0000410000 */
.L_x_12:
[----:B------:R-:W-:Y:S01]  /*0b40*/  HFMA2 R3, -RZ, RZ, 0, 0 ;  /* 0x00000000ff037431 */ /* 0x000fe200000001ff */
[----:B------:R-:W-:Y:S01]  /*0b50*/  MOV R0, R2 ;  /* 0x0000000200007202 */ /* 0x000fe20000000f00 */
[----:B------:R-:W-:-:S04]  /*0b60*/  IMAD.MOV.U32 R2, RZ, RZ, R6 ;  /* 0x000000ffff027224 */ /* 0x000fc800078e0006 */
[----:B------:R-:W-:Y:S05]  /*0b70*/  RET.REL.NODEC R2 `(_Z19tiled_matmul_kernelPfS_S_iiiib) ;  /* 0xfffffff402207950 */ /* 0x000fea0003c3ffff */
        .weak           $__internal_1_$__cuda_sm3x_div_rn_noftz_f32_slowpath
        .type           $__internal_1_$__cuda_sm3x_div_rn_noftz_f32_slowpath,@function
        .size           $__internal_1_$__cuda_sm3x_div_rn_noftz_f32_slowpath,(.L_x_51 - $__internal_1_$__cuda_sm3x_div_rn_noftz_f32_slowpath)
$__internal_1_$__cuda_sm3x_div_rn_noftz_f32_slowpath:
[----:B------:R-:W-:Y:S01]  /*0b80*/  SHF.R.U32.HI R6, RZ, 0x17, R0 ;  /* 0x00000017ff067819 */ /* 0x000fe20000011600 */
[----:B------:R-:W-:Y:S01]  /*0b90*/  BSSY.RECONVERGENT B1, `(.L_x_13) ;  /* 0x0000062000017945 */ /* 0x000fe20003800200 */
[----:B------:R-:W-:Y:S02]  /*0ba0*/  SHF.R.U32.HI R3, RZ, 0x17, R11 ;  /* 0x00000017ff037819 */ /* 0x000fe4000001160b */
[----:B------:R-:W-:Y:S02]  /*0bb0*/  LOP3.LUT R15, R6, 0xff, RZ, 0xc0, !PT ;  /* 0x000000ff060f7812 */ /* 0x000fe400078ec0ff */
[----:B------:R-:W-:-:S03]  /*0bc0*/  LOP3.LUT R6, R3, 0xff, RZ, 0xc0, !PT ;  /* 0x000000ff03067812 */ /* 0x000fc600078ec0ff */
[----:B------:R-:W-:Y:S01]  /*0bd0*/  VIADD R8, R15, 0xffffffff ;  /* 0xffffffff0f087836 */ /* 0x000fe20000000000 */
[----:B------:R-:W-:-:S04]  /*0be0*/  IADD3 R7, PT, PT, R6, -0x1, RZ ;  /* 0xffffffff06077810 */ /* 0x000fc80007ffe0ff */
[----:B------:R-:W-:-:S04]  /*0bf0*/  ISETP.GT.U32.AND P0, PT, R8, 0xfd, PT ;  /* 0x000000fd0800780c */ /* 0x000fc80003f04070 */
[----:B------:R-:W-:-:S13]  /*0c00*/  ISETP.GT.U32.OR P0, PT, R7, 0xfd, P0 ;  /* 0x000000fd0700780c */ /* 0x000fda0000704470 */
[----:B------:R-:W-:Y:S01]  /*0c10*/  @!P0 IMAD.MOV.U32 R3, RZ, RZ, RZ ;  /* 0x000000ffff038224 */ /* 0x000fe200078e00ff */
[----:B------:R-:W-:Y:S06]  /*0c20*/  @!P0 BRA `(.L_x_14) ;  /* 0x00000000005c8947 */ /* 0x000fec0003800000 */
[----:B------:R-:W-:Y:S02]  /*0c30*/  FSETP.GTU.FTZ.AND P0, PT, |R11|, +INF , PT ;  /* 0x7f8000000b00780b */ /* 0x000fe40003f1c200 */
[----:B------:R-:W-:-:S04]  /*0c40*/  FSETP.GTU.FTZ.AND P1, PT, |R0|, +INF , PT ;  /* 0x7f8000000000780b */ /* 0x000fc80003f3c200 */
[----:B------:R-:W-:-:S13]  /*0c50*/  PLOP3.LUT P0, PT, P0, P1, PT, 0xf8, 0x8f ;  /* 0x00000000008f781c */ /* 0x000fda0000703f70 */
[----:B------:R-:W-:Y:S05]  /*0c60*/  @P0 BRA `(.L_x_15) ;  /* 0x00000004004c0947 */ /* 0x000fea0003800000 */
[----:B------:R-:W-:-:S13]  /*0c70*/  LOP3.LUT P0, RZ, R0, 0x7fffffff, R11, 0xc8, !PT ;  /* 0x7fffffff00ff7812 */ /* 0x000fda000780c80b */
[----:B------:R-:W-:Y:S05]  /*0c80*/  @!P0 BRA `(.L_x_16) ;  /* 0x00000004003c8947 */ /* 0x000fea0003800000 */
[C---:B------:R-:W-:Y:S02]  /*0c90*/  FSETP.NEU.FTZ.AND P2, PT, |R11|.reuse, +INF , PT ;  /* 0x7f8000000b00780b */ /* 0x040fe40003f5d200 */
[----:B------:R-:W-:Y:S02]  /*0ca0*/  FSETP.NEU.FTZ.AND P1, PT, |R0|, +INF , PT ;  /* 0x7f8000000000780b */ /* 0x000fe40003f3d200 */
[----:B------:R-:W-:-:S11]  /*0cb0*/  FSETP.NEU.FTZ.AND P0, PT, |R11|, +INF , PT ;  /* 0x7f8000000b00780b */ /* 0x000fd60003f1d200 */
[----:B------:R-:W-:Y:S05]  /*0cc0*/  @!P1 BRA !P2, `(.L_x_16) ;  /* 0x00000004002c9947 */ /* 0x000fea0005000000 */
[----:B------:R-:W-:-:S04]  /*0cd0*/  LOP3.LUT P2, RZ, R11, 0x7fffffff, RZ, 0xc0, !PT ;  /* 0x7fffffff0bff7812 */ /* 0x000fc8000784c0ff */
[----:B------:R-:W-:-:S13]  /*0ce0*/  PLOP3.LUT P1, PT, P1, P2, PT, 0x2f, 0xf2 ;  /* 0x0000000000f2781c */ /* 0x000fda0000f24577 */
[----:B------:R-:W-:Y:S05]  /*0cf0*/  @P1 BRA `(.L_x_17) ;  /* 0x0000000400181947 */ /* 0x000fea0003800000 */
[----:B------:R-:W-:-:S04]  /*0d00*/  LOP3.LUT P1, RZ, R0, 0x7fffffff, RZ, 0xc0, !PT ;  /* 0x7fffffff00ff7812 */ /* 0x000fc8000782c0ff */
[----:B------:R-:W-:-:S13]  /*0d10*/  PLOP3.LUT P0, PT, P0, P1, PT, 0x2f, 0xf2 ;  /* 0x0000000000f2781c */ /* 0x000fda0000702577 */
[----:B------:R-:W-:Y:S05]  /*0d20*/  @P0 BRA `(.L_x_18) ;  /* 0x0000000400000947 */ /* 0x000fea0003800000 */
[----:B------:R-:W-:Y:S02]  /*0d30*/  ISETP.GE.AND P0, PT, R7, RZ, PT ;  /* 0x000000ff0700720c */ /* 0x000fe40003f06270 */
[----:B------:R-:W-:-:S11]  /*0d40*/  ISETP.GE.AND P1, PT, R8, RZ, PT ;  /* 0x000000ff0800720c */ /* 0x000fd60003f26270 */
[----:B------:R-:W-:Y:S01]  /*0d50*/  @P0 MOV R3, RZ ;  /* 0x000000ff00030202 */ /* 0x000fe20000000f00 */
[----:B------:R-:W-:Y:S02]  /*0d60*/  @!P0 IMAD.MOV.U32 R3, RZ, RZ, -0x40 ;  /* 0xffffffc0ff038424 */ /* 0x000fe400078e00ff */
[----:B------:R-:W-:Y:S01]  /*0d70*/  @!P0 FFMA R11, R11, 1.84467440737095516160e+19, RZ ;  /* 0x5f8000000b0b8823 */ /* 0x000fe200000000ff */
[----:B------:R-:W-:Y:S02]  /*0d80*/  @!P1 FFMA R0, R0, 1.84467440737095516160e+19, RZ ;  /* 0x5f80000000009823 */ /* 0x000fe400000000ff */
[----:B------:R-:W-:-:S07]  /*0d90*/  @!P1 IADD3 R3, PT, PT, R3, 0x40, RZ ;  /* 0x0000004003039810 */ /* 0x000fce0007ffe0ff */
.L_x_14:
[----:B------:R-:W-:Y:S01]  /*0da0*/  LEA R7, R15, 0xc0800000, 0x17 ;  /* 0xc08000000f077811 */ /* 0x000fe200078eb8ff */
[----:B------:R-:W-:Y:S01]  /*0db0*/  BSSY.RECONVERGENT B2, `(.L_x_19) ;  /* 0x0000036000027945 */ /* 0x000fe20003800200 */
[----:B------:R-:W-:-:S03]  /*0dc0*/  IADD3 R6, PT, PT, R6, -0x7f, RZ ;  /* 0xffffff8106067810 */ /* 0x000fc60007ffe0ff */
[----:B------:R-:W-:Y:S02]  /*0dd0*/  IMAD.IADD R7, R0, 0x1, -R7 ;  /* 0x0000000100077824 */ /* 0x000fe400078e0a07 */
[----:B------:R-:W-:Y:S02]  /*0de0*/  IMAD R0, R6, -0x800000, R11 ;  /* 0xff80000006007824 */ /* 0x000fe400078e020b */
[----:B------:R-:W0:Y:S01]  /*0df0*/  MUFU.RCP R8, R7 ;  /* 0x0000000700087308 */ /* 0x000e220000001000 */
[----:B------:R-:W-:-:S04]  /*0e00*/  FADD.FTZ R9, -R7, -RZ ;  /* 0x800000ff07097221 */ /* 0x000fc80000010100 */
[----:B0-----:R-:W-:-:S04]  /*0e10*/  FFMA R13, R8, R9, 1 ;  /* 0x3f800000080d7423 */ /* 0x001fc80000000009 */
[----:B------:R-:W-:-:S04]  /*0e20*/  FFMA R13, R8, R13, R8 ;  /* 0x0000000d080d7223 */ /* 0x000fc80000000008 */
[----:B------:R-:W-:-:S04]  /*0e30*/  FFMA R8, R0, R13, RZ ;  /* 0x0000000d00087223 */ /* 0x000fc800000000ff */
[----:B------:R-:W-:-:S04]  /*0e40*/  FFMA R11, R9, R8, R0 ;  /* 0x00000008090b7223 */ /* 0x000fc80000000000 */
[----:B------:R-:W-:Y:S01]  /*0e50*/  FFMA R10, R13, R11, R8 ;  /* 0x0000000b0d0a7223 */ /* 0x000fe20000000008 */
[----:B------:R-:W-:-:S03]  /*0e60*/  IADD3 R8, PT, PT, R6, 0x7f, -R15 ;  /* 0x0000007f06087810 */ /* 0x000fc60007ffe80f */
[----:B------:R-:W-:Y:S02]  /*0e70*/  FFMA R9, R9, R10, R0 ;  /* 0x0000000a09097223 */ /* 0x000fe40000000000 */
[----:B------:R-:W-:Y:S02]  /*0e80*/  IMAD.IADD R3, R8, 0x1, R3 ;  /* 0x0000000108037824 */ /* 0x000fe400078e0203 */
[----:B------:R-:W-:-:S05]  /*0e90*/  FFMA R0, R13, R9, R10 ;  /* 0x000000090d007223 */ /* 0x000fca000000000a */
[----:B------:R-:W-:-:S04]  /*0ea0*/  SHF.R.U32.HI R6, RZ, 0x17, R0 ;  /* 0x00000017ff067819 */ /* 0x000fc80000011600 */
[----:B------:R-:W-:-:S04]  /*0eb0*/  LOP3.LUT R6, R6, 0xff, RZ, 0xc0, !PT ;  /* 0x000000ff06067812 */ /* 0x000fc800078ec0ff */
[----:B------:R-:W-:-:S05]  /*0ec0*/  IADD3 R11, PT, PT, R6, R3, RZ ;  /* 0x00000003060b7210 */ /* 0x000fca0007ffe0ff */
[----:B------:R-:W-:-:S05]  /*0ed0*/  VIADD R6, R11, 0xffffffff ;  /* 0xffffffff0b067836 */ /* 0x000fca0000000000 */
[----:B------:R-:W-:-:S13]  /*0ee0*/  ISETP.GE.U32.AND P0, PT, R6, 0xfe, PT ;  /* 0x000000fe0600780c */ /* 0x000fda0003f06070 */
[----:B------:R-:W-:Y:S05]  /*0ef0*/  @!P0 BRA `(.L_x_20) ;  /* 0x0000000000808947 */ /* 0x000fea0003800000 */
[----:B------:R-:W-:-:S13]  /*0f00*/  ISETP.GT.AND P0, PT, R11, 0xfe, PT ;  /* 0x000000fe0b00780c */ /* 0x000fda0003f04270 */
[----:B------:R-:W-:Y:S05]  /*0f10*/  @P0 BRA `(.L_x_21) ;  /* 0x00000000006c0947 */ /* 0x000fea0003800000 */
[----:B------:R-:W-:-:S13]  /*0f20*/  ISETP.GE.AND P0, PT, R11, 0x1, PT ;  /* 0x000000010b00780c */ /* 0x000fda0003f06270 */
[----:B------:R-:W-:Y:S05]  /*0f30*/  @P0 BRA `(.L_x_22) ;  /* 0x0000000000740947 */ /* 0x000fea0003800000 */
[----:B------:R-:W-:Y:S02]  /*0f40*/  ISETP.GE.AND P0, PT, R11, -0x18, PT ;  /* 0xffffffe80b00780c */ /* 0x000fe40003f06270 */
[----:B------:R-:W-:-:S11]  /*0f50*/  LOP3.LUT R0, R0, 0x80000000, RZ, 0xc0, !PT ;  /* 0x8000000000007812 */ /* 0x000fd600078ec0ff */
[----:B------:R-:W-:Y:S05]  /*0f60*/  @!P0 BRA `(.L_x_22) ;  /* 0x0000000000688947 */ /* 0x000fea0003800000 */
[-CC-:B------:R-:W-:Y:S01]  /*0f70*/  FFMA.RZ R3, R13, R9.reuse, R10.reuse ;  /* 0x000000090d037223 */ /* 0x180fe2000000c00a */
[----:B------:R-:W-:Y:S01]  /*0f80*/  IADD3 R8, PT, PT, R11, 0x20, RZ ;  /* 0x000000200b087810 */ /* 0x000fe20007ffe0ff */
[-CC-:B------:R-:W-:Y:S01]  /*0f90*/  FFMA.RM R6, R13, R9.reuse, R10.reuse ;  /* 0x000000090d067223 */ /* 0x180fe2000000400a */
[----:B------:R-:W-:Y:S02]  /*0fa0*/  ISETP.NE.AND P2, PT, R11, RZ, PT ;  /* 0x000000ff0b00720c */ /* 0x000fe40003f45270 */
[----:B------:R-:W-:Y:S01]  /*0fb0*/  LOP3.LUT R7, R3, 0x7fffff, RZ, 0xc0, !PT ;  /* 0x007fffff03077812 */ /* 0x000fe200078ec0ff */
[----:B------:R-:W-:Y:S01]  /*0fc0*/  FFMA.RP R3, R13, R9, R10 ;  /* 0x000000090d037223 */ /* 0x000fe2000000800a */
[----:B------:R-:W-:Y:S01]  /*0fd0*/  IMAD.MOV R9, RZ, RZ, -R11 ;  /* 0x000000ffff097224 */ /* 0x000fe200078e0a0b */
[----:B------:R-:W-:Y:S02]  /*0fe0*/  ISETP.NE.AND P1, PT, R11, RZ, PT ;  /* 0x000000ff0b00720c */ /* 0x000fe40003f25270 */
[----:B------:R-:W-:-:S02]  /*0ff0*/  LOP3.LUT R7, R7, 0x800000, RZ, 0xfc, !PT ;  /* 0x0080000007077812 */ /* 0x000fc400078efcff */
[----:B------:R-:W-:Y:S02]  /*1000*/  FSETP.NEU.FTZ.AND P0, PT, R3, R6, PT ;  /* 0x000000060300720b */ /* 0x000fe40003f1d000 */
[----:B------:R-:W-:Y:S02]  /*1010*/  SHF.L.U32 R8, R7, R8, RZ ;  /* 0x0000000807087219 */ /* 0x000fe400000006ff */
[----:B------:R-:W-:Y:S02]  /*1020*/  SEL R6, R9, RZ, P2 ;  /* 0x000000ff09067207 */ /* 0x000fe40001000000 */
[----:B------:R-:W-:Y:S02]  /*1030*/  ISETP.NE.AND P1, PT, R8, RZ, P1 ;  /* 0x000000ff0800720c */ /* 0x000fe40000f25270 */
[----:B------:R-:W-:Y:S02]  /*1040*/  SHF.R.U32.HI R6, RZ, R6, R7 ;  /* 0x00000006ff067219 */ /* 0x000fe40000011607 */
[----:B------:R-:W-:-:S02]  /*1050*/  PLOP3.LUT P0, PT, P0, P1, PT, 0xf8, 0x8f ;  /* 0x00000000008f781c */ /* 0x000fc40000703f70 */
[----:B------:R-:W-:Y:S02]  /*1060*/  SHF.R.U32.HI R8, RZ, 0x1, R6 ;  /* 0x00000001ff087819 */ /* 0x000fe40000011606 */
[----:B------:R-:W-:-:S04]  /*1070*/  SEL R3, RZ, 0x1, !P0 ;  /* 0x00000001ff037807 */ /* 0x000fc80004000000 */
[----:B------:R-:W-:-:S04]  /*1080*/  LOP3.LUT R3, R3, 0x1, R8, 0xf8, !PT ;  /* 0x0000000103037812 */ /* 0x000fc800078ef808 */
[----:B------:R-:W-:-:S04]  /*1090*/  LOP3.LUT R3, R3, R6, RZ, 0xc0, !PT ;  /* 0x0000000603037212 */ /* 0x000fc800078ec0ff */
[----:B------:R-:W-:-:S04]  /*10a0*/  IADD3 R3, PT, PT, R8, R3, RZ ;  /* 0x0000000308037210 */ /* 0x000fc80007ffe0ff */
[----:B------:R-:W-:Y:S01]  /*10b0*/  LOP3.LUT R0, R3, R0, RZ, 0xfc, !PT ;  /* 0x0000000003007212 */ /* 0x000fe200078efcff */
[----:B------:R-:W-:Y:S06]  /*10c0*/  BRA `(.L_x_22) ;  /* 0x0000000000107947 */ /* 0x000fec0003800000 */
.L_x_21:
[----:B------:R-:W-:-:S04]  /*10d0*/  LOP3.LUT R0, R0, 0x80000000, RZ, 0xc0, !PT ;  /* 0x8000000000007812 */ /* 0x000fc800078ec0ff */
[----:B------:R-:W-:Y:S01]  /*10e0*/  LOP3.LUT R0, R0, 0x7f800000, RZ, 0xfc, !PT ;  /* 0x7f80000000007812 */ /* 0x000fe200078efcff */
[----:B------:R-:W-:Y:S06]  /*10f0*/  BRA `(.L_x_22) ;  /* 0x0000000000047947 */ /* 0x000fec0003800000 */
.L_x_20:
[----:B------:R-:W-:-:S07]  /*1100*/  IMAD R0, R3, 0x800000, R0 ;  /* 0x0080000003007824 */ /* 0x000fce00078e0200 */
.L_x_22:
[----:B------:R-:W-:Y:S05]  /*1110*/  BSYNC.RECONVERGENT B2 ;  /* 0x0000000000027941 */ /* 0x000fea0003800200 */
.L_x_19:
[----:B------:R-:W-:Y:S05]  /*1120*/  BRA `(.L_x_23) ;  /* 0x0000000000207947 */ /* 0x000fea0003800000 */
.L_x_18:
[----:B------:R-:W-:-:S04]  /*1130*/  LOP3.LUT R0, R0, 0x80000000, R11, 0x48, !PT ;  /* 0x8000000000007812 */ /* 0x000fc800078e480b */
[----:B------:R-:W-:Y:S01]  /*1140*/  LOP3.LUT R0, R0, 0x7f800000, RZ, 0xfc, !PT ;  /* 0x7f80000000007812 */ /* 0x000fe200078efcff */
[----:B------:R-:W-:Y:S06]  /*1150*/  BRA `(.L_x_23) ;  /* 0x0000000000147947 */ /* 0x000fec0003800000 */
.L_x_17:
[----:B------:R-:W-:Y:S01]  /*1160*/  LOP3.LUT R0, R0, 0x80000000, R11, 0x48, !PT ;  /* 0x8000000000007812 */ /* 0x000fe200078e480b */
[----:B------:R-:W-:Y:S06]  /*1170*/  BRA `(.L_x_23) ;  /* 0x00000000000c7947 */ /* 0x000fec0003800000 */
.L_x_16:
[----:B------:R-:W0:Y:S01]  /*1180*/  MUFU.RSQ R0, -QNAN ;  /* 0xffc0000000007908 */ /* 0x000e220000001400 */
[----:B------:R-:W-:Y:S05]  /*1190*/  BRA `(.L_x_23) ;  /* 0x0000000000047947 */ /* 0x000fea0003800000 */
.L_x_15:
[----:B------:R-:W-:-:S07]  /*11a0*/  FADD.FTZ R0, R11, R0 ;  /* 0x000000000b007221 */ /* 0x000fce0000010000 */
.L_x_23:
[----:B------:R-:W-:Y:S05]  /*11b0*/  BSYNC.RECONVERGENT B1 ;  /* 0x0000000000017941 */ /* 0x000fea0003800200 */
.L_x_13:
[----:B------:R-:W-:-:S04]  /*11c0*/  HFMA2 R3, -RZ, RZ, 0, 0 ;  /* 0x00000000ff037431 */ /* 0x000fc800000001ff */
[----:B0-----:R-:W-:Y:S05]  /*11d0*/  RET.REL.NODEC R2 `(_Z19tiled_matmul_kernelPfS_S_iiiib) ;  /* 0xffffffec02887950 */ /* 0x001fea0003c3ffff */
.L_x_24:
[----:B------:R-:W-:-:S00]  /*11e0*/  BRA `(.L_x_24) ;  /* 0xfffffffc00fc7947 */ /* 0x000fc0000383ffff */
[----:B------:R-:W-:-:S00]  /*11f0*/  NOP ;  /* 0x0000000000007918 */ /* 0x000fc00000000000 */
        /* <DEDUP_REMOVED lines=8> */
.L_x_51:


//--------------------- .text._Z14softmax_kernelPfS_ii --------------------------
	.section	.text._Z14softmax_kernelPfS_ii,"ax",@progbits
	.align	128
        .global         _Z14softmax_kernelPfS_ii
        .type           _Z14softmax_kernelPfS_ii,@function
        .size           _Z14softmax_kernelPfS_ii,(.L_x_52 - _Z14softmax_kernelPfS_ii)
        .other          _Z14softmax_kernelPfS_ii,@"STO_CUDA_ENTRY STV_DEFAULT"
_Z14softmax_kernelPfS_ii:
.text._Z14softmax_kernelPfS_ii:
[----:B------:R-:W-:Y:S08]  /*0000*/  LDC R1, c[0x0][0x37c] ;  /* 0x0000df00ff017b82 */ /* 0x000ff00000000800 */
[----:B------:R-:W0:Y:S08]  /*0010*/  S2UR UR7, SR_CTAID.X ;  /* 0x00000000000779c3 */ /* 0x000e300000002500 */
[----:B------:R-:W0:Y:S02]  /*0020*/  LDC R0, c[0x0][0x390] ;  /* 0x0000e400ff007b82 */ /* 0x000e240000000800 */
[----:B0-----:R-:W-:-:S13]  /*0030*/  ISETP.LE.AND P0, PT, R0, UR7, PT ;  /* 0x0000000700007c0c */ /* 0x001fda000bf03270 */
[----:B------:R-:W-:Y:S05]  /*0040*/  @P0 EXIT ;  /* 0x000000000000094d */ /* 0x000fea0003800000 */
[----:B------:R-:W0:Y:S01]  /*0050*/  S2R R2, SR_TID.X ;  /* 0x0000000000027919 */ /* 0x000e220000002100 */
[----:B------:R-:W0:Y:S01]  /*0060*/  LDC R10, c[0x0][0x394] ;  /* 0x0000e500ff0a7b82 */ /* 0x000e220000000800 */
[----:B------:R-:W1:Y:S01]  /*0070*/  LDCU.64 UR10, c[0x0][0x358] ;  /* 0x00006b00ff0a77ac */ /* 0x000e620008000a00 */
[----:B------:R-:W-:Y:S01]  /*0080*/  BSSY.RECONVERGENT B0, `(.L_x_25) ;  /* 0x0000010000007945 */ /* 0x000fe20003800200 */
[----:B------:R-:W-:Y:S01]  /*0090*/  IMAD.MOV.U32 R0, RZ, RZ, -0x800000 ;  /* 0xff800000ff007424 */ /* 0x000fe200078e00ff */
[----:B0-----:R-:W-:-:S13]  /*00a0*/  ISETP.GE.AND P0, PT, R2, R10, PT ;  /* 0x0000000a0200720c */ /* 0x001fda0003f06270 */
[----:B-1----:R-:W-:Y:S05]  /*00b0*/  @P0 BRA `(.L_x_26) ;  /* 0x0000000000300947 */ /* 0x002fea0003800000 */
[----:B------:R-:W0:Y:S01]  /*00c0*/  LDC R8, c[0x0][0x360] ;  /* 0x0000d800ff087b82 */ /* 0x000e220000000800 */
[----:B------:R-:W-:Y:S02]  /*00d0*/  IMAD.MOV.U32 R0, RZ, RZ, -0x800000 ;  /* 0xff800000ff007424 */ /* 0x000fe400078e00ff */
[----:B------:R-:W-:-:S05]  /*00e0*/  IMAD.MOV.U32 R3, RZ, RZ, R2 ;  /* 0x000000ffff037224 */ /* 0x000fca00078e0002 */
[----:B------:R-:W1:Y:S02]  /*00f0*/  LDC.64 R6, c[0x0][0x380] ;  /* 0x0000e000ff067b82 */ /* 0x000e640000000a00 */
.L_x_27:
[----:B------:R-:W-:-:S04]  /*0100*/  IMAD R5, R10, UR7, R3 ;  /* 0x000000070a057c24 */ /* 0x000fc8000f8e0203 */
[----:B-1----:R-:W-:-:S06]  /*0110*/  IMAD.WIDE R4, R5, 0x4, R6 ;  /* 0x0000000405047825 */ /* 0x002fcc00078e0206 */
[----:B------:R-:W2:Y:S01]  /*0120*/  LDG.E R5, desc[UR10][R4.64] ;  /* 0x0000000a04057981 */ /* 0x000ea2000c1e1900 */
[----:B0-----:R-:W-:-:S05]  /*0130*/  IMAD.IADD R3, R8, 0x1, R3 ;  /* 0x0000000108037824 */ /* 0x001fca00078e0203 */
[----:B------:R-:W-:Y:S02]  /*0140*/  ISETP.GE.AND P1, PT, R3, R10, PT ;  /* 0x0000000a0300720c */ /* 0x000fe40003f26270 */
[----:B--2---:R-:W-:-:S04]  /*0150*/  FSETP.GT.AND P0, PT, R5, R0, PT ;  /* 0x000000000500720b */ /* 0x004fc80003f04000 */
[----:B------:R-:W-:-:S07]  /*0160*/  FSEL R0, R5, R0, P0 ;  /* 0x0000000005007208 */ /* 0x000fce0000000000 */
[----:B------:R-:W-:Y:S05]  /*0170*/  @!P1 BRA `(.L_x_27) ;  /* 0xfffffffc00e09947 */ /* 0x000fea000383ffff */
.L_x_26:
[----:B------:R-:W-:Y:S05]  /*0180*/  BSYNC.RECONVERGENT B0 ;  /* 0x0000000000007941 */ /* 0x000fea0003800200 */
.L_x_25:
[----:B------:R-:W0:Y:S01]  /*0190*/  S2UR UR5, SR_CgaCtaId ;  /* 0x00000000000579c3 */ /* 0x000e220000008800 */
[----:B------:R-:W-:Y:S01]  /*01a0*/  UMOV UR4, 0x400 ;  /* 0x0000040000047882 */ /* 0x000fe20000000000 */
[----:B------:R-:W1:Y:S01]  /*01b0*/  LDCU UR8, c[0x0][0x360] ;  /* 0x00006c00ff0877ac */ /* 0x000e620008000800 */
[----:B------:R-:W-:-:S05]  /*01c0*/  ISETP.NE.AND P1, PT, R2, RZ, PT ;  /* 0x000000ff0200720c */ /* 0x000fca0003f25270 */
[----:B------:R-:W2:Y:S08]  /*01d0*/  S2UR UR6, SR_CgaCtaId ;  /* 0x00000000000679c3 */ /* 0x000eb00000008800 */
[----:B------:R-:W3:Y:S01]  /*01e0*/  LDC R3, c[0x0][0x394] ;  /* 0x0000e500ff037b82 */ /* 0x000ee20000000800 */
[----:B-1----:R-:W-:Y:S02]  /*01f0*/  UISETP.GE.U32.AND UP0, UPT, UR8, 0x2, UPT ;  /* 0x000000020800788c */ /* 0x002fe4000bf06070 */
[----:B0-----:R-:W-:-:S03]  /*0200*/  ULEA UR4, UR5, UR4, 0x18 ;  /* 0x0000000405047291 */ /* 0x001fc6000f8ec0ff */
[----:B------:R-:W-:-:S03]  /*0210*/  UMOV UR5, 0x400 ;  /* 0x0000040000057882 */ /* 0x000fc60000000000 */
[----:B------:R-:W-:Y:S01]  /*0220*/  LEA R7, R2, UR4, 0x2 ;  /* 0x0000000402077c11 */ /* 0x000fe2000f8e10ff */
[----:B--2---:R-:W-:-:S04]  /*0230*/  ULEA UR9, UR6, UR5, 0x18 ;  /* 0x0000000506097291 */ /* 0x004fc8000f8ec0ff */
[----:B------:R0:W-:Y:S01]  /*0240*/  STS [R7], R0 ;  /* 0x0000000007007388 */ /* 0x0001e20000000800 */
[----:B------:R-:W-:Y:S06]  /*0250*/  BAR.SYNC.DEFER_BLOCKING 0x0 ;  /* 0x0000000000007b1d */ /* 0x000fec0000010000 */
[----:B------:R-:W-:Y:S05]  /*0260*/  BRA.U !UP0, `(.L_x_28) ;  /* 0x0000000108307547 */ /* 0x000fea000b800000 */
[----:B0-----:R-:W-:-:S07]  /*0270*/  IMAD.U32 R0, RZ, RZ, UR8 ;  /* 0x00000008ff007e24 */ /* 0x001fce000f8e00ff */
.L_x_29:
[----:B------:R-:W-:-:S04]  /*0280*/  SHF.R.U32.HI R6, RZ, 0x1, R0 ;  /* 0x00000001ff067819 */ /* 0x000fc80000011600 */
[----:B------:R-:W-:-:S13]  /*0290*/  ISETP.GE.U32.AND P0, PT, R2, R6, PT ;  /* 0x000000060200720c */ /* 0x000fda0003f06070 */
[----:B------:R-:W-:Y:S01]  /*02a0*/  @!P0 IMAD R5, R6, 0x4, R7 ;  /* 0x0000000406058824 */ /* 0x000fe200078e0207 */
[----:B------:R-:W-:Y:S05]  /*02b0*/  @!P0 LDS R4, [R7] ;  /* 0x0000000007048984 */ /* 0x000fea0000000800 */
[----:B------:R-:W0:Y:S02]  /*02c0*/  @!P0 LDS R5, [R5] ;  /* 0x0000000005058984 */ /* 0x000e240000000800 */
[----:B0-----:R-:W-:-:S05]  /*02d0*/  @!P0 FMNMX R4, R4, R5, !PT ;  /* 0x0000000504048209 */ /* 0x001fca0007800000 */
[----:B------:R1:W-:Y:S01]  /*02e0*/  @!P0 STS [R7], R4 ;  /* 0x0000000407008388 */ /* 0x0003e20000000800 */
[----:B------:R-:W-:Y:S01]  /*02f0*/  BAR.SYNC.DEFER_BLOCKING 0x0 ;  /* 0x0000000000007b1d */ /* 0x000fe20000010000 */
[----:B------:R-:W-:Y:S01]  /*0300*/  ISETP.GT.U32.AND P0, PT, R0, 0x3, PT ;  /* 0x000000030000780c */ /* 0x000fe20003f04070 */
[----:B------:R-:W-:-:S12]  /*0310*/  IMAD.MOV.U32 R0, RZ, RZ, R6 ;  /* 0x000000ffff007224 */ /* 0x000fd800078e0006 */
[----:B-1----:R-:W-:Y:S05]  /*0320*/  @P0 BRA `(.L_x_29) ;  /* 0xfffffffc00d40947 */ /* 0x002fea000383ffff */
.L_x_28:
[----:B0-----:R-:W0:Y:S01]  /*0330*/  LDS R0, [UR9] ;  /* 0x00000009ff007984 */ /* 0x001e220008000800 */
[----:B------:R-:W-:Y:S01]  /*0340*/  BAR.SYNC.DEFER_BLOCKING 0x0 ;  /* 0x0000000000007b1d */ /* 0x000fe20000010000 */
[----:B---3--:R-:W-:Y:S01]  /*0350*/  ISETP.GE.AND P0, PT, R2, R3, PT ;  /* 0x000000030200720c */ /* 0x008fe20003f06270 */
[----:B------:R-:W-:-:S04]  /*0360*/  HFMA2 R11, -RZ, RZ, 0, 0 ;  /* 0x00000000ff0b7431 */ /* 0x000fc800000001ff */
[----:B------:R-:W-:Y:S01]  /*0370*/  BSSY.RECONVERGENT B0, `(.L_x_30) ;  /* 0x000001b000007945 */ /* 0x000fe20003800200 */
[----:B------:R-:W-:Y:S07]  /*0380*/  @!P1 STS [UR9+0x400], RZ ;  /* 0x000400ffff009988 */ /* 0x000fee0008000809 */
[----:B------:R-:W-:Y:S05]  /*0390*/  @P0 BRA `(.L_x_31) ;  /* 0x0000000000600947 */ /* 0x000fea0003800000 */
[----:B------:R-:W1:Y:S01]  /*03a0*/  LDC.64 R4, c[0x0][0x380] ;  /* 0x0000e000ff047b82 */ /* 0x000e620000000a00 */
[----:B------:R-:W-:Y:S02]  /*03b0*/  IMAD.MOV.U32 R11, RZ, RZ, RZ ;  /* 0x000000ffff0b7224 */ /* 0x000fe400078e00ff */
[----:B------:R-:W-:-:S05]  /*03c0*/  IMAD.MOV.U32 R10, RZ, RZ, R2 ;  /* 0x000000ffff0a7224 */ /* 0x000fca00078e0002 */
[----:B------:R-:W2:Y:S02]  /*03d0*/  LDC.64 R6, c[0x0][0x388] ;  /* 0x0000e200ff067b82 */ /* 0x000ea40000000a00 */
.L_x_32:
[----:B------:R-:W-:-:S04]  /*03e0*/  IMAD R13, R3, UR7, R10 ;  /* 0x00000007030d7c24 */ /* 0x000fc8000f8e020a */
[----:B-1-3--:R-:W-:-:S06]  /*03f0*/  IMAD.WIDE R8, R13, 0x4, R4 ;  /* 0x000000040d087825 */ /* 0x00afcc00078e0204 */
[----:B------:R-:W0:Y:S01]  /*0400*/  LDG.E R9, desc[UR10][R8.64] ;  /* 0x0000000a08097981 */ /* 0x000e22000c1e1900 */
[----:B------:R-:W-:Y:S01]  /*0410*/  IMAD.MOV.U32 R15, RZ, RZ, 0x3bbb989d ;  /* 0x3bbb989dff0f7424 */ /* 0x000fe200078e00ff */
[----:B------:R-:W-:Y:S01]  /*0420*/  IADD3 R10, PT, PT, R10, UR8, RZ ;  /* 0x000000080a0a7c10 */ /* 0x000fe2000fffe0ff */
[----:B------:R-:W-:-:S03]  /*0430*/  IMAD.MOV.U32 R17, RZ, RZ, 0x437c0000 ;  /* 0x437c0000ff117424 */ /* 0x000fc600078e00ff */
[----:B------:R-:W-:Y:S01]  /*0440*/  ISETP.GE.AND P0, PT, R10, R3, PT ;  /* 0x000000030a00720c */ /* 0x000fe20003f06270 */
[----:B0-----:R-:W-:Y:S01]  /*0450*/  FADD R12, -R0, R9 ;  /* 0x00000009000c7221 */ /* 0x001fe20000000100 */
[----:B--2---:R-:W-:-:S04]  /*0460*/  IMAD.WIDE R8, R13, 0x4, R6 ;  /* 0x000000040d087825 */ /* 0x004fc800078e0206 */
[----:B------:R-:W-:-:S04]  /*0470*/  FFMA.SAT R14, R12, R15, 0.5 ;  /* 0x3f0000000c0e7423 */ /* 0x000fc8000000200f */
[----:B------:R-:W-:-:S04]  /*0480*/  FFMA.RM R14, R14, R17, 12582913 ;  /* 0x4b4000010e0e7423 */ /* 0x000fc80000004011 */
[C---:B------:R-:W-:Y:S01]  /*0490*/  FADD R15, R14.reuse, -12583039 ;  /* 0xcb40007f0e0f7421 */ /* 0x040fe20000000000 */
[----:B------:R-:W-:-:S03]  /*04a0*/  IMAD.SHL.U32 R14, R14, 0x800000, RZ ;  /* 0x008000000e0e7824 */ /* 0x000fc600078e00ff */
[----:B------:R-:W-:-:S04]  /*04b0*/  FFMA R15, R12, 1.4426950216293334961, -R15 ;  /* 0x3fb8aa3b0c0f7823 */ /* 0x000fc8000000080f */
[----:B------:R-:W-:-:S06]  /*04c0*/  FFMA R15, R12, 1.925963033500011079e-08, R15 ;  /* 0x32a570600c0f7823 */ /* 0x000fcc000000000f */
[----:B------:R-:W0:Y:S02]  /*04d0*/  MUFU.EX2 R15, R15 ;  /* 0x0000000f000f7308 */ /* 0x000e240000000800 */
[----:B0-----:R-:W-:-:S04]  /*04e0*/  FMUL R14, R14, R15 ;  /* 0x0000000f0e0e7220 */ /* 0x001fc80000400000 */
[----:B------:R-:W-:Y:S01]  /*04f0*/  FADD R11, R14, R11 ;  /* 0x0000000b0e0b7221 */ /* 0x000fe20000000000 */
[----:B------:R3:W-:Y:S01]  /*0500*/  STG.E desc[UR10][R8.64], R14 ;  /* 0x0000000e08007986 */ /* 0x0007e2000c10190a */
[----:B------:R-:W-:Y:S05]  /*0510*/  @!P0 BRA `(.L_x_32) ;  /* 0xfffffffc00b08947 */ /* 0x000fea000383ffff */
.L_x_31:
[----:B------:R-:W-:Y:S05]  /*0520*/  BSYNC.RECONVERGENT B0 ;  /* 0x0000000000007941 */ /* 0x000fea0003800200 */
.L_x_30:
[----:B------:R-:W-:Y:S01]  /*0530*/  BAR.SYNC.DEFER_BLOCKING 0x0 ;  /* 0x0000000000007b1d */ /* 0x000fe20000010000 */
[----:B------:R-:W-:Y:S01]  /*0540*/  UIADD3 UR4, UPT, UPT, UR5, 0x400, URZ ;  /* 0x0000040005047890 */ /* 0x000fe2000fffe0ff */
[----:B------:R-:W-:-:S03]  /*0550*/  ISETP.GE.AND P1, PT, R2, R3, PT ;  /* 0x000000030200720c */ /* 0x000fc60003f26270 */
[----:B------:R-:W-:Y:S01]  /*0560*/  ULEA UR4, UR6, UR4, 0x18 ;  /* 0x0000000406047291 */ /* 0x000fe2000f8ec0ff */
[----:B------:R-:W-:Y:S11]  /*0570*/  BSSY.RECONVERGENT B0, `(.L_x_33) ;  /* 0x0000006000007945 */ /* 0x000ff60003800200 */
.L_x_34:
[----:B------:R-:W1:Y:S01]  /*0580*/  LDS R4, [UR4] ;  /* 0x00000004ff047984 */ /* 0x000e620008000800 */
[----:B0-----:R-:W-:Y:S02]  /*0590*/  IMAD.U32 R0, RZ, RZ, UR4 ;  /* 0x00000004ff007e24 */ /* 0x001fe4000f8e00ff */
[----:B-1----:R-:W-:-:S05]  /*05a0*/  FADD R5, R11, R4 ;  /* 0x000000040b057221 */ /* 0x002fca0000000000 */
[----:B------:R-:W0:Y:S02]  /*05b0*/  ATOMS.CAST.SPIN P0, [R0], R4, R5 ;  /* 0x000000040000758d */ /* 0x000e240001800005 */
[----:B0-----:R-:W-:Y:S05]  /*05c0*/  @!P0 BRA `(.L_x_34) ;  /* 0xfffffffc00ec8947 */ /* 0x001fea000383ffff */
[----:B------:R-:W-:Y:S05]  /*05d0*/  BSYNC.RECONVERGENT B0 ;  /* 0x0000000000007941 */ /* 0x000fea0003800200 */
.L_x_33:
[----:B------:R-:W-:Y:S06]  /*05e0*/  BAR.SYNC.DEFER_BLOCKING 0x0 ;  /* 0x0000000000007b1d */ /* 0x000fec0000010000 */
[----:B------:R-:W-:Y:S05]  /*05f0*/  @P1 EXIT ;  /* 0x000000000000194d */ /* 0x000fea0003800000 */
[----:B------:R-:W0:Y:S01]  /*0600*/  LDS R3, [UR9+0x400] ;  /* 0x00040009ff037984 */ /* 0x000e220008000800 */
[----:B---3--:R-:W1:Y:S01]  /*0610*/  LDC R9, c[0x0][0x394] ;  /* 0x0000e500ff097b82 */ /* 0x008e620000000800 */
[----:B------:R-:W2:Y:S07]  /*0620*/  LDCU UR4, c[0x0][0x394] ;  /* 0x00007280ff0477ac */ /* 0x000eae0008000800 */
[----:B------:R-:W3:Y:S02]  /*0630*/  LDC.64 R4, c[0x0][0x388] ;  /* 0x0000e200ff047b82 */ /* 0x000ee40000000a00 */
.L_x_37:
[----:B-1----:R-:W-:-:S04]  /*0640*/  IMAD R7, R9, UR7, R2 ;  /* 0x0000000709077c24 */ /* 0x002fc8000f8e0202 */
[----:B---3--:R-:W-:-:S05]  /*0650*/  IMAD.WIDE R6, R7, 0x4, R4 ;  /* 0x0000000407067825 */ /* 0x008fca00078e0204 */
[----:B------:R-:W3:Y:S01]  /*0660*/  LDG.E R0, desc[UR10][R6.64] ;  /* 0x0000000a06007981 */ /* 0x000ee2000c1e1900 */
[----:B0-----:R-:W0:Y:S01]  /*0670*/  MUFU.RCP R8, R3 ;  /* 0x0000000300087308 */ /* 0x001e220000001000 */
[----:B------:R-:W-:Y:S01]  /*0680*/  BSSY.RECONVERGENT B0, `(.L_x_35) ;  /* 0x000000b000007945 */ /* 0x000fe20003800200 */
[----:B0-----:R-:W-:-:S04]  /*0690*/  FFMA R11, -R3, R8, 1 ;  /* 0x3f800000030b7423 */ /* 0x001fc80000000108 */
[----:B------:R-:W-:Y:S02]  /*06a0*/  FFMA R11, R8, R11, R8 ;  /* 0x0000000b080b7223 */ /* 0x000fe40000000008 */
[----:B---3--:R-:W0:Y:S02]  /*06b0*/  FCHK P0, R0, R3 ;  /* 0x0000000300007302 */ /* 0x008e240000000000 */
[----:B------:R-:W-:-:S04]  /*06c0*/  FFMA R8, R0, R11, RZ ;  /* 0x0000000b00087223 */ /* 0x000fc800000000ff */
[----:B------:R-:W-:-:S04]  /*06d0*/  FFMA R10, -R3, R8, R0 ;  /* 0x00000008030a7223 */ /* 0x000fc80000000100 */
[----:B------:R-:W-:Y:S01]  /*06e0*/  FFMA R11, R11, R10, R8 ;  /* 0x0000000a0b0b7223 */ /* 0x000fe20000000008 */
[----:B0-----:R-:W-:Y:S06]  /*06f0*/  @!P0 BRA `(.L_x_36) ;  /* 0x00000000000c8947 */ /* 0x001fec0003800000 */
[----:B------:R-:W-:-:S07]  /*0700*/  MOV R8, 0x720 ;  /* 0x0000072000087802 */ /* 0x000fce0000000f00 */
[----:B--2---:R-:W-:Y:S05]  /*0710*/  CALL.REL.NOINC `($__internal_2_$__cuda_sm3x_div_rn_noftz_f32_slowpath) ;  /* 0x00000000001c7944 */ /* 0x004fea0003c00000 */
[----:B------:R-:W-:-:S07]  /*0720*/  IMAD.MOV.U32 R11, RZ, RZ, R0 ;  /* 0x000000ffff0b7224 */ /* 0x000fce00078e0000 */
.L_x_36:
[----:B--2---:R-:W-:Y:S05]  /*0730*/  BSYNC.RECONVERGENT B0 ;  /* 0x0000000000007941 */ /* 0x004fea0003800200 */
.L_x_35:
[----:B------:R4:W-:Y:S01]  /*0740*/  STG.E desc[UR10][R6.64], R11 ;  /* 0x0000000b06007986 */ /* 0x0009e2000c10190a */
[----:B------:R-:W-:-:S05]  /*0750*/  VIADD R2, R2, UR8 ;  /* 0x0000000802027c36 */ /* 0x000fca0008000000 */
[----:B------:R-:W-:-:S13]  /*0760*/  ISETP.GE.AND P0, PT, R2, UR4, PT ;  /* 0x0000000402007c0c */ /* 0x000fda000bf06270 */
[----:B----4-:R-:W-:Y:S05]  /*0770*/  @!P0 BRA `(.L_x_37) ;  /* 0xfffffffc00b08947 */ /* 0x010fea000383ffff */
[----:B------:R-:W-:Y:S05]  /*0780*/  EXIT ;  /* 0x000000000000794d */ /* 0x000fea0003800000 */
        .weak           $__internal_2_$__cuda_sm3x_div_rn_noftz_f32_slowpath
        .type           $__internal_2_$__cuda_sm3x_div_rn_noftz_f32_slowpath,@function
        .size           $__internal_2_$__cuda_sm3x_div_rn_noftz_f32_slowpath,(.L_x_52 - $__internal_2_$__cuda_sm3x_div_rn_noftz_f32_slowpath)
$__internal_2_$__cuda_sm3x_div_rn_noftz_f32_slowpath:
[--C-:B------:R-:W-:Y:S01]  /*0790*/  SHF.R.U32.HI R11, RZ, 0x17, R3.reuse ;  /* 0x00000017ff0b7819 */ /* 0x100fe20000011603 */
[----:B------:R-:W-:Y:S01]  /*07a0*/  BSSY.RECONVERGENT B1, `(.L_x_38) ;  /* 0x0000064000017945 */ /* 0x000fe20003800200 */
[----:B------:R-:W-:Y:S01]  /*07b0*/  SHF.R.U32.HI R10, RZ, 0x17, R0 ;  /* 0x00000017ff0a7819 */ /* 0x000fe20000011600 */
[----:B------:R-:W-:Y:S01]  /*07c0*/  IMAD.MOV.U32 R13, RZ, RZ, R3 ;  /* 0x000000ffff0d7224 */ /* 0x000fe200078e0003 */
[----:B------:R-:W-:Y:S02]  /*07d0*/  LOP3.LUT R11, R11, 0xff, RZ, 0xc0, !PT ;  /* 0x000000ff0b0b7812 */ /* 0x000fe400078ec0ff */
[----:B------:R-:W-:Y:S02]  /*07e0*/  LOP3.LUT R16, R10, 0xff, RZ, 0xc0, !PT ;  /* 0x000000ff0a107812 */ /* 0x000fe400078ec0ff */
[----:B------:R-:W-:Y:S01]  /*07f0*/  MOV R12, R0 ;  /* 0x00000000000c7202 */ /* 0x000fe20000000f00 */
[----:B------:R-:W-:Y:S02]  /*0800*/  VIADD R14, R11, 0xffffffff ;  /* 0xffffffff0b0e7836 */ /* 0x000fe40000000000 */
[----:B------:R-:W-:-:S03]  /*0810*/  VIADD R15, R16, 0xffffffff ;  /* 0xffffffff100f7836 */ /* 0x000fc60000000000 */
        /* <DEDUP_REMOVED lines=22> */
[----:B------:R-:W-:Y:S02]  /*0980*/  @P0 IMAD.MOV.U32 R10, RZ, RZ, RZ ;  /* 0x000000ffff0a0224 */ /* 0x000fe400078e00ff */
[----:B------:R-:W-:Y:S01]  /*0990*/  @!P0 FFMA R12, R0, 1.84467440737095516160e+19, RZ ;  /* 0x5f800000000c8823 */ /* 0x000fe200000000ff */
[----:B------:R-:W-:Y:S02]  /*09a0*/  @!P0 IMAD.MOV.U32 R10, RZ, RZ, -0x40 ;  /* 0xffffffc0ff0a8424 */ /* 0x000fe400078e00ff */
[----:B------:R-:W-:Y:S02]  /*09b0*/  @!P1 FFMA R13, R3, 1.84467440737095516160e+19, RZ ;  /* 0x5f800000030d9823 */ /* 0x000fe400000000ff */
[----:B------:R-:W-:-:S07]  /*09c0*/  @!P1 VIADD R10, R10, 0x40 ;  /* 0x000000400a0a9836 */ /* 0x000fce0000000000 */
.L_x_39:
[----:B------:R-:W-:Y:S01]  /*09d0*/  LEA R0, R11, 0xc0800000, 0x17 ;  /* 0xc08000000b007811 */ /* 0x000fe200078eb8ff */
[----:B------:R-:W-:Y:S03]  /*09e0*/  BSSY.RECONVERGENT B2, `(.L_x_44) ;  /* 0x0000036000027945 */ /* 0x000fe60003800200 */
[----:B------:R-:W-:Y:S01]  /*09f0*/  IADD3 R14, PT, PT, -R0, R13, RZ ;  /* 0x0000000d000e7210 */ /* 0x000fe20007ffe1ff */
[----:B------:R-:W-:-:S03]  /*0a00*/  VIADD R13, R16, 0xffffff81 ;  /* 0xffffff81100d7836 */ /* 0x000fc60000000000 */
[----:B------:R-:W0:Y:S01]  /*0a10*/  MUFU.RCP R15, R14 ;  /* 0x0000000e000f7308 */ /* 0x000e220000001000 */
[----:B------:R-:W-:Y:S01]  /*0a20*/  FADD.FTZ R17, -R14, -RZ ;  /* 0x800000ff0e117221 */ /* 0x000fe20000010100 */
[C---:B------:R-:W-:Y:S01]  /*0a30*/  IMAD R0, R13.reuse, -0x800000, R12 ;  /* 0xff8000000d007824 */ /* 0x040fe200078e020c */
[----:B------:R-:W-:-:S05]  /*0a40*/  IADD3 R13, PT, PT, R13, 0x7f, -R11 ;  /* 0x0000007f0d0d7810 */ /* 0x000fca0007ffe80b */
[----:B------:R-:W-:Y:S02]  /*0a50*/  IMAD.IADD R13, R13, 0x1, R10 ;  /* 0x000000010d0d7824 */ /* 0x000fe400078e020a */
[----:B0-----:R-:W-:-:S04]  /*0a60*/  FFMA R16, R15, R17, 1 ;  /* 0x3f8000000f107423 */ /* 0x001fc80000000011 */
[----:B------:R-:W-:-:S04]  /*0a70*/  FFMA R19, R15, R16, R15 ;  /* 0x000000100f137223 */ /* 0x000fc8000000000f */
[----:B------:R-:W-:-:S04]  /*0a80*/  FFMA R12, R0, R19, RZ ;  /* 0x00000013000c7223 */ /* 0x000fc800000000ff */
[----:B------:R-:W-:-:S04]  /*0a90*/  FFMA R15, R17, R12, R0 ;  /* 0x0000000c110f7223 */ /* 0x000fc80000000000 */
[----:B------:R-:W-:-:S04]  /*0aa0*/  FFMA R16, R19, R15, R12 ;  /* 0x0000000f13107223 */ /* 0x000fc8000000000c */
[----:B------:R-:W-:-:S04]  /*0ab0*/  FFMA R17, R17, R16, R0 ;  /* 0x0000001011117223 */ /* 0x000fc80000000000 */
[----:B------:R-:W-:-:S05]  /*0ac0*/  FFMA R0, R19, R17, R16 ;  /* 0x0000001113007223 */ /* 0x000fca0000000010 */
[----:B------:R-:W-:-:S04]  /*0ad0*/  SHF.R.U32.HI R11, RZ, 0x17, R0 ;  /* 0x00000017ff0b7819 */ /* 0x000fc80000011600 */
[----:B------:R-:W-:-:S05]  /*0ae0*/  LOP3.LUT R11, R11, 0xff, RZ, 0xc0, !PT ;  /* 0x000000ff0b0b7812 */ /* 0x000fca00078ec0ff */
[----:B------:R-:W-:-:S04]  /*0af0*/  IMAD.IADD R14, R11, 0x1, R13 ;  /* 0x000000010b0e7824 */ /* 0x000fc800078e020d */
        /* <DEDUP_REMOVED lines=10> */
[CCC-:B------:R-:W-:Y:S01]  /*0ba0*/  FFMA.RZ R10, R19.reuse, R17.reuse, R16.reuse ;  /* 0x00000011130a7223 */ /* 0x1c0fe2000000c010 */
[C---:B------:R-:W-:Y:S02]  /*0bb0*/  VIADD R13, R14.reuse, 0x20 ;  /* 0x000000200e0d7836 */ /* 0x040fe40000000000 */
[CCC-:B------:R-:W-:Y:S01]  /*0bc0*/  FFMA.RM R11, R19.reuse, R17.reuse, R16.reuse ;  /* 0x00000011130b7223 */ /* 0x1c0fe20000004010 */
[----:B------:R-:W-:Y:S02]  /*0bd0*/  ISETP.NE.AND P2, PT, R14, RZ, PT ;  /* 0x000000ff0e00720c */ /* 0x000fe40003f45270 */
[----:B------:R-:W-:Y:S01]  /*0be0*/  LOP3.LUT R12, R10, 0x7fffff, RZ, 0xc0, !PT ;  /* 0x007fffff0a0c7812 */ /* 0x000fe200078ec0ff */
[----:B------:R-:W-:Y:S01]  /*0bf0*/  FFMA.RP R10, R19, R17, R16 ;  /* 0x00000011130a7223 */ /* 0x000fe20000008010 */
[----:B------:R-:W-:Y:S02]  /*0c00*/  ISETP.NE.AND P1, PT, R14, RZ, PT ;  /* 0x000000ff0e00720c */ /* 0x000fe40003f25270 */
[----:B------:R-:W-:-:S02]  /*0c10*/  LOP3.LUT R12, R12, 0x800000, RZ, 0xfc, !PT ;  /* 0x008000000c0c7812 */ /* 0x000fc400078efcff */
[----:B------:R-:W-:Y:S02]  /*0c20*/  IADD3 R14, PT, PT, -R14, RZ, RZ ;  /* 0x000000ff0e0e7210 */ /* 0x000fe40007ffe1ff */
[----:B------:R-:W-:Y:S02]  /*0c30*/  SHF.L.U32 R13, R12, R13, RZ ;  /* 0x0000000d0c0d7219 */ /* 0x000fe400000006ff */
[----:B------:R-:W-:Y:S02]  /*0c40*/  FSETP.NEU.FTZ.AND P0, PT, R10, R11, PT ;  /* 0x0000000b0a00720b */ /* 0x000fe40003f1d000 */
[----:B------:R-:W-:Y:S02]  /*0c50*/  SEL R11, R14, RZ, P2 ;  /* 0x000000ff0e0b7207 */ /* 0x000fe40001000000 */
[----:B------:R-:W-:Y:S02]  /*0c60*/  ISETP.NE.AND P1, PT, R13, RZ, P1 ;  /* 0x000000ff0d00720c */ /* 0x000fe40000f25270 */
[----:B------:R-:W-:-:S02]  /*0c70*/  SHF.R.U32.HI R11, RZ, R11, R12 ;  /* 0x0000000bff0b7219 */ /* 0x000fc4000001160c */
[----:B------:R-:W-:Y:S02]  /*0c80*/  PLOP3.LUT P0, PT, P0, P1, PT, 0xf8, 0x8f ;  /* 0x00000000008f781c */ /* 0x000fe40000703f70 */
[----:B------:R-:W-:Y:S02]  /*0c90*/  SHF.R.U32.HI R13, RZ, 0x1, R11 ;  /* 0x00000001ff0d7819 */ /* 0x000fe4000001160b */
[----:B------:R-:W-:-:S04]  /*0ca0*/  SEL R10, RZ, 0x1, !P0 ;  /* 0x00000001ff0a7807 */ /* 0x000fc80004000000 */
[----:B------:R-:W-:-:S04]  /*0cb0*/  LOP3.LUT R10, R10, 0x1, R13, 0xf8, !PT ;  /* 0x000000010a0a7812 */ /* 0x000fc800078ef80d */
[----:B------:R-:W-:-:S05]  /*0cc0*/  LOP3.LUT R10, R10, R11, RZ, 0xc0, !PT ;  /* 0x0000000b0a0a7212 */ /* 0x000fca00078ec0ff */
[----:B------:R-:W-:-:S05]  /*0cd0*/  IMAD.IADD R13, R13, 0x1, R10 ;  /* 0x000000010d0d7824 */ /* 0x000fca00078e020a */
[----:B------:R-:W-:Y:S01]  /*0ce0*/  LOP3.LUT R0, R13, R0, RZ, 0xfc, !PT ;  /* 0x000000000d007212 */ /* 0x000fe200078efcff */
[----:B------:R-:W-:Y:S06]  /*0cf0*/  BRA `(.L_x_47) ;  /* 0x0000000000107947 */ /* 0x000fec0003800000 */
.L_x_46:
[----:B------:R-:W-:-:S04]  /*0d00*/  LOP3.LUT R0, R0, 0x80000000, RZ, 0xc0, !PT ;  /* 0x8000000000007812 */ /* 0x000fc800078ec0ff */
[----:B------:R-:W-:Y:S01]  /*0d10*/  LOP3.LUT R0, R0, 0x7f800000, RZ, 0xfc, !PT ;  /* 0x7f80000000007812 */ /* 0x000fe200078efcff */
[----:B------:R-:W-:Y:S06]  /*0d20*/  BRA `(.L_x_47) ;  /* 0x0000000000047947 */ /* 0x000fec0003800000 */
.L_x_45:
[----:B------:R-:W-:-:S07]  /*0d30*/  IMAD R0, R13, 0x800000, R0 ;  /* 0x008000000d007824 */ /* 0x000fce00078e0200 */
.L_x_47:
[----:B------:R-:W-:Y:S05]  /*0d40*/  BSYNC.RECONVERGENT B2 ;  /* 0x0000000000027941 */ /* 0x000fea0003800200 */
.L_x_44:
[----:B------:R-:W-:Y:S05]  /*0d50*/  BRA `(.L_x_48) ;  /* 0x0000000000207947 */ /* 0x000fea0003800000 */
.L_x_43:
[----:B------:R-:W-:-:S04]  /*0d60*/  LOP3.LUT R0, R13, 0x80000000, R12, 0x48, !PT ;  /* 0x800000000d007812 */ /* 0x000fc800078e480c */
[----:B------:R-:W-:Y:S01]  /*0d70*/  LOP3.LUT R0, R0, 0x7f800000, RZ, 0xfc, !PT ;  /* 0x7f80000000007812 */ /* 0x000fe200078efcff */
[----:B------:R-:W-:Y:S06]  /*0d80*/  BRA `(.L_x_48) ;  /* 0x0000000000147947 */ /* 0x000fec0003800000 */
.L_x_42:
[----:B------:R-:W-:Y:S01]  /*0d90*/  LOP3.LUT R0, R13, 0x80000000, R12, 0x48, !PT ;  /* 0x800000000d007812 */ /* 0x000fe200078e480c */
[----:B------:R-:W-:Y:S06]  /*0da0*/  BRA `(.L_x_48) ;  /* 0x00000000000c7947 */ /* 0x000fec0003800000 */
.L_x_41:
[----:B------:R-:W0:Y:S01]  /*0db0*/  MUFU.RSQ R0, -QNAN ;  /* 0xffc0000000007908 */ /* 0x000e220000001400 */
[----:B------:R-:W-:Y:S05]  /*0dc0*/  BRA `(.L_x_48) ;  /* 0x0000000000047947 */ /* 0x000fea0003800000 */
.L_x_40:
[----:B------:R-:W-:-:S07]  /*0dd0*/  FADD.FTZ R0, R0, R3 ;  /* 0x0000000300007221 */ /* 0x000fce0000010000 */
.L_x_48:
[----:B------:R-:W-:Y:S05]  /*0de0*/  BSYNC.RECONVERGENT B1 ;  /* 0x0000000000017941 */ /* 0x000fea0003800200 */
.L_x_38:
[----:B------:R-:W-:Y:S02]  /*0df0*/  IMAD.MOV.U32 R10, RZ, RZ, R8 ;  /* 0x000000ffff0a7224 */ /* 0x000fe400078e0008 */
[----:B------:R-:W-:-:S04]  /*0e00*/  IMAD.MOV.U32 R11, RZ, RZ, 0x0 ;  /* 0x00000000ff0b7424 */ /* 0x000fc800078e00ff */
[----:B0-----:R-:W-:Y:S05]  /*0e10*/  RET.REL.NODEC R10 `(_Z14softmax_kernelPfS_ii) ;  /* 0xfffffff00a787950 */ /* 0x001fea0003c3ffff */
.L_x_49:
        /* <DEDUP_REMOVED lines=14> */
.L_x_52:


//--------------------- .nv.shared._Z19tiled_matmul_kernelPfS_S_iiiib --------------------------
	.section	.nv.shared._Z19tiled_matmul_kernelPfS_S_iiiib,"aw",@nobits
	.sectionflags	@""
	.align	4
.nv.shared._Z19tiled_matmul_kernelPfS_S_iiiib:
	.zero		3072


//--------------------- .nv.shared.reserved.0     --------------------------
	.section	.nv.shared.reserved.0,"aw",@nobits
	.weak		__nv_reservedSMEM_offset_0_alias
	.size		__nv_reservedSMEM_offset_0_alias, 0, 64
	.other		__nv_reservedSMEM_offset_0_alias,@"STO_CUDA_RESERVED_SHARED STV_DEFAULT"
__nv_reservedSMEM_offset_0_alias:
	.zero		0
	.zero		64


//--------------------- .nv.shared._Z14softmax_kernelPfS_ii --------------------------
	.section	.nv.shared._Z14softmax_kernelPfS_ii,"aw",@nobits
	.sectionflags	@""
	.align	4
.nv.shared._Z14softmax_kernelPfS_ii:
	.zero		2052


//--------------------- .nv.constant0._Z19tiled_matmul_kernelPfS_S_iiiib --------------------------
	.section	.nv.constant0._Z19tiled_matmul_kernelPfS_S_iiiib,"a",@progbits
	.sectionflags	@""
	.align	4
.nv.constant0._Z19tiled_matmul_kernelPfS_S_iiiib:
	.zero		937


//--------------------- .nv.constant0._Z14softmax_kernelPfS_ii --------------------------
	.section	.nv.constant0._Z14softmax_kernelPfS_ii,"a",@progbits
	.sectionflags	@""
	.align	4
.nv.constant0._Z14softmax_kernelPfS_ii:
	.zero		920


//--------------------- SYMBOLS --------------------------

	.type		.nv.reservedSmem.offset0,@object
	.size		.nv.reservedSmem.offset0,0x4
	.type		.nv.reservedSmem.cap,@object
	.size		.nv.reservedSmem.cap,0x4
